def gluon_wgmma(
    a_ptr,
    b_ptr,
    c_ptr,
    M,
    N,
    K,
    stride_am,
    stride_bk,
    stride_cm,
    BLOCK_M: gl.constexpr,
    BLOCK_N: gl.constexpr,
    BLOCK_K: gl.constexpr,
    DTYPE: gl.constexpr,
    A_LAYOUT: gl.constexpr,
    B_LAYOUT: gl.constexpr,
    C_LAYOUT: gl.constexpr,
    B_SHAPE: gl.constexpr,
    TRANS_B: gl.constexpr,
    NUM_BUFFERS: gl.constexpr,
    NUM_WARPS: gl.constexpr,
):
    a_desc = tma.make_tensor_descriptor(
        a_ptr, [M, K], [stride_am, 1], [BLOCK_M, BLOCK_K], A_LAYOUT
    )
    b_desc = tma.make_tensor_descriptor(
        b_ptr,
        [N, K] if TRANS_B else [K, N],
        [stride_bk, 1],
        B_SHAPE,
        B_LAYOUT,
    )
    c_desc = tma.make_tensor_descriptor(
        c_ptr, [M, N], [stride_cm, 1], [BLOCK_M, BLOCK_N], C_LAYOUT
    )

    a_bufs = gl.allocate_shared_memory(
        DTYPE, [NUM_BUFFERS, BLOCK_M, BLOCK_K], A_LAYOUT
    )
    b_bufs = gl.allocate_shared_memory(DTYPE, [NUM_BUFFERS] + B_SHAPE, B_LAYOUT)

    pid_m = gl.program_id(0)
    pid_n = gl.program_id(1)
    off_m = pid_m * BLOCK_M
    off_n = pid_n * BLOCK_N

    mma_layout: gl.constexpr = pick_wgmma_layout(DTYPE, BLOCK_M, BLOCK_N, NUM_WARPS)
    acc = warpgroup_mma_init(
        gl.zeros((BLOCK_M, BLOCK_N), dtype=gl.float32, layout=mma_layout)
    )

    bars = gl.allocate_shared_memory(
        gl.int64, [NUM_BUFFERS, 1], mbarrier.MBarrierLayout()
    )
    for i in gl.static_range(NUM_BUFFERS):
        mbarrier.init(bars.index(i), count=1)
    idx = 0
    phase = 0

    for k in range(0, K, BLOCK_K):
        a = a_bufs.index(idx)
        b = b_bufs.index(idx)
        bar = bars.index(idx)
        mbarrier.expect(bar, a_desc.block_type.nbytes + b_desc.block_type.nbytes)
        tma.async_copy_global_to_shared(a_desc, [off_m, k], bar, a)
        tma.async_copy_global_to_shared(
            b_desc, [off_n, k] if TRANS_B else [k, off_n], bar, b
        )
        mbarrier.wait(bar, phase=phase)

        if TRANS_B:
            b = b.permute((1, 0))
        acc = warpgroup_mma_wait(num_outstanding=0, deps=(acc,))
        acc = warpgroup_mma(a, b, acc, is_async=True)

        idx += 1
        if idx == NUM_BUFFERS:
            idx = 0
            phase ^= 1

    acc = warpgroup_mma_wait(num_outstanding=0, deps=(acc,))
    for i in gl.static_range(NUM_BUFFERS):
        mbarrier.invalidate(bars.index(i))

    c_smem = gl.allocate_shared_memory(DTYPE, [BLOCK_M, BLOCK_N], C_LAYOUT)
    c_smem.store(acc.to(DTYPE))
    fence_async_shared()
    tma.async_copy_shared_to_global(c_desc, [off_m, off_n], c_smem)
    tma.store_wait(pendings=0)

# config = {"BLOCK_K": 64, "BLOCK_M": 64, "BLOCK_N": 256, "arch": "sm_90", "dtype": "bf16", "num_buffers": 3, "num_warps": 4, "trans_b": 1}
# arch = sm_90


// ===== COMPILED SASS (sm_90a) =====

	.target	sm_90a

	.elftype	@"ET_EXEC"


//--------------------- .note.nv.tkinfo           --------------------------
	.section	.note.nv.tkinfo,"",@"SHT_NOTE"
	.sectionflags	@"SHF_NOTE_NV_TKINFO"
	.tkinfo
        /*0018*/ 	.word	0x00000002
        /*0030*/ 	.string	""
        /*0030*/ 	.string	"ptxas"
        /*0030*/ 	.string	"Cuda compilation tools, release 13.0, V13.0.88"
        /*0030*/ 	.string	"Build cuda_13.0.r13.0/compiler.36424714_0"
        /*0030*/ 	.string	"-v  -suppress-debug-info  -lineinfo  -arch sm_90a "



//--------------------- .note.nv.cuinfo           --------------------------
	.section	.note.nv.cuinfo,"",@"SHT_NOTE"
	.sectionflags	@"SHF_NOTE_NV_CUINFO"
        /*0018*/ 	.short	0x0002
        /*001a*/ 	.short	0x005a
        /*001c*/ 	.short	0x0082
	.zero		2


//--------------------- .nv.info                  --------------------------
	.section	.nv.info,"",@"SHT_CUDA_INFO"
	.align	4


	//----- nvinfo : EIATTR_REGCOUNT
	.align		4
        /*0000*/ 	.byte	0x04, 0x2f
        /*0002*/ 	.short	(.L_1 - .L_0)
	.align		4
.L_0:
        /*0004*/ 	.word	index@(gluon_wgmma)
        /*0008*/ 	.word	0x0000009a


	//----- nvinfo : EIATTR_FRAME_SIZE
	.align		4
.L_1:
        /*000c*/ 	.byte	0x04, 0x11
        /*000e*/ 	.short	(.L_3 - .L_2)
	.align		4
.L_2:
        /*0010*/ 	.word	index@(gluon_wgmma)
        /*0014*/ 	.word	0x00000000


	//----- nvinfo : EIATTR_MIN_STACK_SIZE
	.align		4
.L_3:
        /*0018*/ 	.byte	0x04, 0x12
        /*001a*/ 	.short	(.L_5 - .L_4)
	.align		4
.L_4:
        /*001c*/ 	.word	index@(gluon_wgmma)
        /*0020*/ 	.word	0x00000000
.L_5:


//--------------------- .nv.compat                --------------------------
	.section	.nv.compat,"",@"SHT_CUDA_COMPAT_INFO"
	.align	4
        /*0000*/ 	.byte	0x02, 0x09, 0x01, 0x00, 0x02, 0x02, 0x04, 0x00, 0x02, 0x05, 0x05, 0x00, 0x03, 0x07, 0x01, 0x01
        /*0010*/ 	.byte	0x02, 0x03, 0x03, 0x00, 0x02, 0x06, 0x01, 0x00, 0x04, 0x0b, 0x08, 0x00, 0x00, 0x00, 0x00, 0x00
        /*0020*/ 	.byte	0x00, 0x00, 0x00, 0x00


//--------------------- .nv.info.gluon_wgmma      --------------------------
	.section	.nv.info.gluon_wgmma,"",@"SHT_CUDA_INFO"
	.sectionflags	@""
	.align	4


	//----- nvinfo : EIATTR_CUDA_API_VERSION
	.align		4
        /*0000*/ 	.byte	0x04, 0x37
        /*0002*/ 	.short	(.L_7 - .L_6)
.L_6:
        /*0004*/ 	.word	0x00000082


	//----- nvinfo : EIATTR_KPARAM_INFO
	.align		4
.L_7:
        /*0008*/ 	.byte	0x04, 0x17
        /*000a*/ 	.short	(.L_9 - .L_8)
.L_8:
        /*000c*/ 	.word	0x00000000
        /*0010*/ 	.short	0x000a
        /*0012*/ 	.short	0x0048
        /*0014*/ 	.byte	0x00, 0xf4, 0x21, 0x00


	//----- nvinfo : EIATTR_KPARAM_INFO
	.align		4
.L_9:
        /*0018*/ 	.byte	0x04, 0x17
        /*001a*/ 	.short	(.L_11 - .L_10)
.L_10:
        /*001c*/ 	.word	0x00000000
        /*0020*/ 	.short	0x0009
        /*0022*/ 	.short	0x0040
        /*0024*/ 	.byte	0x00, 0xf4, 0x21, 0x00


	//----- nvinfo : EIATTR_KPARAM_INFO
	.align		4
.L_11:
        /*0028*/ 	.byte	0x04, 0x17
        /*002a*/ 	.short	(.L_13 - .L_12)
.L_12:
        /*002c*/ 	.word	0x00000000
        /*0030*/ 	.short	0x0008
        /*0032*/ 	.short	0x0038
        /*0034*/ 	.byte	0x00, 0xf0, 0x21, 0x00


	//----- nvinfo : EIATTR_KPARAM_INFO
	.align		4
.L_13:
        /*0038*/ 	.byte	0x04, 0x17
        /*003a*/ 	.short	(.L_15 - .L_14)
.L_14:
        /*003c*/ 	.word	0x00000000
        /*0040*/ 	.short	0x0007
        /*0042*/ 	.short	0x0030
        /*0044*/ 	.byte	0x00, 0xf0, 0x21, 0x00


	//----- nvinfo : EIATTR_KPARAM_INFO
	.align		4
.L_15:
        /*0048*/ 	.byte	0x04, 0x17
        /*004a*/ 	.short	(.L_17 - .L_16)
.L_16:
        /*004c*/ 	.word	0x00000000
        /*0050*/ 	.short	0x0006
        /*0052*/ 	.short	0x0028
        /*0054*/ 	.byte	0x00, 0xf0, 0x21, 0x00


	//----- nvinfo : EIATTR_KPARAM_INFO
	.align		4
.L_17:
        /*0058*/ 	.byte	0x04, 0x17
        /*005a*/ 	.short	(.L_19 - .L_18)
.L_18:
        /*005c*/ 	.word	0x00000000
        /*0060*/ 	.short	0x0005
        /*0062*/ 	.short	0x0020
        /*0064*/ 	.byte	0x00, 0xf0, 0x11, 0x00


	//----- nvinfo : EIATTR_KPARAM_INFO
	.align		4
.L_19:
        /*0068*/ 	.byte	0x04, 0x17
        /*006a*/ 	.short	(.L_21 - .L_20)
.L_20:
        /*006c*/ 	.word	0x00000000
        /*0070*/ 	.short	0x0004
        /*0072*/ 	.short	0x001c
        /*0074*/ 	.byte	0x00, 0xf0, 0x11, 0x00


	//----- nvinfo : EIATTR_KPARAM_INFO
	.align		4
.L_21:
        /*0078*/ 	.byte	0x04, 0x17
        /*007a*/ 	.short	(.L_23 - .L_22)
.L_22:
        /*007c*/ 	.word	0x00000000
        /*0080*/ 	.short	0x0003
        /*0082*/ 	.short	0x0018
        /*0084*/ 	.byte	0x00, 0xf0, 0x11, 0x00


	//----- nvinfo : EIATTR_KPARAM_INFO
	.align		4
.L_23:
        /*0088*/ 	.byte	0x04, 0x17
        /*008a*/ 	.short	(.L_25 - .L_24)
.L_24:
        /*008c*/ 	.word	0x00000000
        /*0090*/ 	.short	0x0002
        /*0092*/ 	.short	0x0010
        /*0094*/ 	.byte	0x00, 0xf4, 0x21, 0x00


	//----- nvinfo : EIATTR_KPARAM_INFO
	.align		4
.L_25:
        /*0098*/ 	.byte	0x04, 0x17
        /*009a*/ 	.short	(.L_27 - .L_26)
.L_26:
        /*009c*/ 	.word	0x00000000
        /*00a0*/ 	.short	0x0001
        /*00a2*/ 	.short	0x0008
        /*00a4*/ 	.byte	0x00, 0xf4, 0x21, 0x00


	//----- nvinfo : EIATTR_KPARAM_INFO
	.align		4
.L_27:
        /*00a8*/ 	.byte	0x04, 0x17
        /*00aa*/ 	.short	(.L_29 - .L_28)
.L_28:
        /*00ac*/ 	.word	0x00000000
        /*00b0*/ 	.short	0x0000
        /*00b2*/ 	.short	0x0000
        /*00b4*/ 	.byte	0x00, 0xf4, 0x21, 0x00


	//----- nvinfo : EIATTR_SPARSE_MMA_MASK
	.align		4
.L_29:
        /*00b8*/ 	.byte	0x03, 0x50
        /*00ba*/ 	.short	0x0000


	//----- nvinfo : EIATTR_MAXREG_COUNT
	.align		4
        /*00bc*/ 	.byte	0x03, 0x1b
        /*00be*/ 	.short	0x00ff


	//----- nvinfo : EIATTR_NUM_BARRIERS
	.align		4
        /*00c0*/ 	.byte	0x02, 0x4c
        /*00c2*/ 	.byte	0x01
	.zero		1


	//----- nvinfo : EIATTR_MERCURY_ISA_VERSION
	.align		4
        /*00c4*/ 	.byte	0x03, 0x5f
        /*00c6*/ 	.short	0x0101


	//----- nvinfo : EIATTR_INT_WARP_WIDE_INSTR_OFFSETS
	.align		4
        /*00c8*/ 	.byte	0x04, 0x31
        /*00ca*/ 	.short	(.L_31 - .L_30)


	//   ....[0]....
.L_30:
        /*00cc*/ 	.word	0x00001650


	//   ....[1]....
        /*00d0*/ 	.word	0x00001670


	//   ....[2]....
        /*00d4*/ 	.word	0x00001680


	//   ....[3]....
        /*00d8*/ 	.word	0x00001760


	//   ....[4]....
        /*00dc*/ 	.word	0x00001d40


	//   ....[5]....
        /*00e0*/ 	.word	0x00001d50


	//   ....[6]....
        /*00e4*/ 	.word	0x00001dd0


	//   ....[7]....
        /*00e8*/ 	.word	0x00001de0


	//----- nvinfo : EIATTR_COOP_GROUP_MASK_REGIDS
	.align		4
.L_31:
        /*00ec*/ 	.byte	0x04, 0x29
        /*00ee*/ 	.short	(.L_33 - .L_32)


	//   ....[0]....
.L_32:
        /*00f0*/ 	.word	0xffffffff


	//   ....[1]....
        /*00f4*/ 	.word	0xffffffff


	//   ....[2]....
        /*00f8*/ 	.word	0xffffffff


	//----- nvinfo : EIATTR_COOP_GROUP_INSTR_OFFSETS
	.align		4
.L_33:
        /*00fc*/ 	.byte	0x04, 0x28
        /*00fe*/ 	.short	(.L_35 - .L_34)


	//   ....[0]....
.L_34:
        /*0100*/ 	.word	0x00000150


	//   ....[1]....
        /*0104*/ 	.word	0x00000700


	//   ....[2]....
        /*0108*/ 	.word	0x00000cf0


	//----- nvinfo : EIATTR_MBARRIER_INSTR_OFFSETS
	.align		4
.L_35:
        /*010c*/ 	.byte	0x04, 0x39
        /*010e*/ 	.short	(.L_37 - .L_36)


	//   ....[0]....
.L_36:
        /*0110*/ 	.word	0x000017c0
        /*0114*/ 	.word	0x000000ff
        /*0118*/ 	.word	0x0001e000
        /*011c*/ 	.short	0x0100
        /*011e*/ 	.byte	0x14
	.zero		1


	//   ....[1]....
        /*0120*/ 	.word	0x000017e0
        /*0124*/ 	.word	0x000000ff
        /*0128*/ 	.word	0x0001e008
        /*012c*/ 	.short	0x0100
        /*012e*/ 	.byte	0x14
	.zero		1


	//   ....[2]....
        /*0130*/ 	.word	0x00001810
        /*0134*/ 	.word	0x000000ff
        /*0138*/ 	.word	0x0001e010
        /*013c*/ 	.short	0x0100
        /*013e*/ 	.byte	0x14
	.zero		1


	//   ....[3]....
        /*0140*/ 	.word	0x00001ea0
        /*0144*/ 	.word	0x000000ff
        /*0148*/ 	.word	0x0001e000
        /*014c*/ 	.short	0x010a
        /*014e*/ 	.byte	0x1e
	.zero		1


	//   ....[4]....
        /*0150*/ 	.word	0x00002190
        /*0154*/ 	.word	0x000000ff
        /*0158*/ 	.word	0x0001e000
        /*015c*/ 	.short	0x0108
        /*015e*/ 	.byte	0x14
	.zero		1


	//   ....[5]....
        /*0160*/ 	.word	0x000022c0
        /*0164*/ 	.word	0x000000ff
        /*0168*/ 	.word	0x0001e008
        /*016c*/ 	.short	0x0108
        /*016e*/ 	.byte	0x14
	.zero		1


	//   ....[6]....
        /*0170*/ 	.word	0x000023b0
        /*0174*/ 	.word	0x000000ff
        /*0178*/ 	.word	0x0001e010
        /*017c*/ 	.short	0x0108
        /*017e*/ 	.byte	0x14
	.zero		1


	//   ....[7]....
        /*0180*/ 	.word	0x000027b0
        /*0184*/ 	.word	0x000000ff
        /*0188*/ 	.word	0x0001e000
        /*018c*/ 	.short	0x010a
        /*018e*/ 	.byte	0x1e
	.zero		1


	//----- nvinfo : EIATTR_NUM_MBARRIERS
	.align		4
.L_37:
        /*0190*/ 	.byte	0x03, 0x38
        /*0192*/ 	.short	0x0003


	//----- nvinfo : EIATTR_EXIT_INSTR_OFFSETS
	.align		4
        /*0194*/ 	.byte	0x04, 0x1c
        /*0196*/ 	.short	(.L_39 - .L_38)


	//   ....[0]....
.L_38:
        /*0198*/ 	.word	0x000027a0


	//----- nvinfo : EIATTR_REQNTID
	.align		4
.L_39:
        /*019c*/ 	.byte	0x04, 0x10
        /*019e*/ 	.short	(.L_41 - .L_40)
.L_40:
        /*01a0*/ 	.word	0x00000080
        /*01a4*/ 	.word	0x00000001
        /*01a8*/ 	.word	0x00000001


	//----- nvinfo : EIATTR_CRS_STACK_SIZE
	.align		4
.L_41:
        /*01ac*/ 	.byte	0x04, 0x1e
        /*01ae*/ 	.short	(.L_43 - .L_42)
.L_42:
        /*01b0*/ 	.word	0x00000000


	//----- nvinfo : EIATTR_CBANK_PARAM_SIZE
	.align		4
.L_43:
        /*01b4*/ 	.byte	0x03, 0x19
        /*01b6*/ 	.short	0x0050


	//----- nvinfo : EIATTR_PARAM_CBANK
	.align		4
        /*01b8*/ 	.byte	0x04, 0x0a
        /*01ba*/ 	.short	(.L_45 - .L_44)
	.align		4
.L_44:
        /*01bc*/ 	.word	index@(.nv.constant0.gluon_wgmma)
        /*01c0*/ 	.short	0x0210
        /*01c2*/ 	.short	0x0050


	//----- nvinfo : EIATTR_SW_WAR
	.align		4
.L_45:
        /*01c4*/ 	.byte	0x04, 0x36
        /*01c6*/ 	.short	(.L_47 - .L_46)
.L_46:
        /*01c8*/ 	.word	0x00000008
.L_47:


//--------------------- .nv.callgraph             --------------------------
	.section	.nv.callgraph,"",@"SHT_CUDA_CALLGRAPH"
	.align	4
	.sectionentsize	8
	.align		4
        /*0000*/ 	.word	0x00000000
	.align		4
        /*0004*/ 	.word	0xffffffff
	.align		4
        /*0008*/ 	.word	0x00000000
	.align		4
        /*000c*/ 	.word	0xfffffffe
	.align		4
        /*0010*/ 	.word	0x00000000
	.align		4
        /*0014*/ 	.word	0xfffffffd
	.align		4
        /*0018*/ 	.word	0x00000000
	.align		4
        /*001c*/ 	.word	0xfffffffc


//--------------------- .text.gluon_wgmma         --------------------------
	.section	.text.gluon_wgmma,"ax",@progbits
	.align	128
        .global         gluon_wgmma
        .type           gluon_wgmma,@function
        .size           gluon_wgmma,(.L_x_52 - gluon_wgmma)
        .other          gluon_wgmma,@"STO_CUDA_ENTRY STV_DEFAULT"
gluon_wgmma:
.text.gluon_wgmma:
[----:B------:R-:W-:Y:S01]  /*0000*/  LDC R1, c[0x0][0x28] ;  /* 0x00000a00ff017b82 */ /* 0x000fe20000000800 */
[----:B------:R-:W1:Y:S07]  /*0010*/  S2R R0, SR_TID.X ;  /* 0x0000000000007919 */ /* 0x000e6e0000002100 */
[----:B------:R-:W2:Y:S01]  /*0020*/  S2UR UR4, SR_CgaCtaId ;  /* 0x00000000000479c3 */ /* 0x000ea20000008800 */
[----:B------:R-:W-:Y:S01]  /*0030*/  UMOV UR20, 0x400 ;  /* 0x0000040000147882 */ /* 0x000fe20000000000 */
[----:B------:R-:W-:Y:S01]  /*0040*/  ULDC UR6, c[0x0][0xc] ;  /* 0x0000030000067ab9 */ /* 0x000fe20000000800 */
[----:B------:R-:W-:Y:S01]  /*0050*/  ULDC.64 UR26, c[0x0][0x250] ;  /* 0x00009400001a7ab9 */ /* 0x000fe20000000a00 */
[----:B------:R-:W-:Y:S04]  /*0060*/  BSSY B0, `(.L_x_0) ;  /* 0x000001f000007945 */ /* 0x000fe80003800000 */
[----:B------:R-:W3:Y:S08]  /*0070*/  LDC R4, c[0x0][0x228] ;  /* 0x00008a00ff047b82 */ /* 0x000ef00000000800 */
[----:B------:R-:W4:Y:S08]  /*0080*/  LDC R13, c[0x0][0x230] ;  /* 0x00008c00ff0d7b82 */ /* 0x000f300000000800 */
[----:B------:R-:W-:Y:S01]  /*0090*/  S2UR UR21, SR_CTAID.Y ;  /* 0x00000000001579c3 */ /* 0x000fe20000002600 */
[----:B--2---:R-:W-:-:S03]  /*00a0*/  ULEA UR20, UR4, UR20, 0x18 ;  /* 0x0000001404147291 */ /* 0x004fc6000f8ec03f */
[----:B------:R-:W-:Y:S01]  /*00b0*/  ULDC UR4, c[0x0][0x10] ;  /* 0x0000040000047ab9 */ /* 0x000fe20000000800 */
[----:B-1----:R-:W-:-:S03]  /*00c0*/  LOP3.LUT R6, R0, 0x7f, RZ, 0xc0, !PT ;  /* 0x0000007f00067812 */ /* 0x002fc600078ec0ff */
[----:B------:R-:W1:Y:S01]  /*00d0*/  S2UR UR5, SR_CTAID.Z ;  /* 0x00000000000579c3 */ /* 0x000e620000002700 */
[----:B---3--:R-:W-:Y:S01]  /*00e0*/  VIADD R4, R4, 0xffffffff ;  /* 0xffffffff04047836 */ /* 0x008fe20000000000 */
[C---:B------:R-:W-:Y:S02]  /*00f0*/  ISETP.GE.U32.AND P0, PT, R6.reuse, 0x20, PT ;  /* 0x000000200600780c */ /* 0x040fe40003f06070 */
[C---:B------:R-:W-:Y:S02]  /*0100*/  ISETP.NE.U32.AND P2, PT, R6.reuse, RZ, PT ;  /* 0x000000ff0600720c */ /* 0x040fe40003f45070 */
[----:B------:R-:W-:Y:S02]  /*0110*/  LEA R12, R6, UR20, 0x2 ;  /* 0x00000014060c7c11 */ /* 0x000fe4000f8e10ff */
[----:B------:R-:W2:Y:S01]  /*0120*/  S2UR UR32, SR_CTAID.X ;  /* 0x00000000002079c3 */ /* 0x000ea20000002500 */
[----:B----4-:R-:W-:-:S06]  /*0130*/  VIADD R9, R13, 0xffffffff ;  /* 0xffffffff0d097836 */ /* 0x010fcc0000000000 */
[----:B------:R3:W-:Y:S01]  /*0140*/  @!P0 STS [R12], RZ ;  /* 0x000000ff0c008388 */ /* 0x0007e20000000800 */
[----:B------:R-:W-:-:S03]  /*0150*/  NOP ;  /* 0x0000000000007918 */ /* 0x000fc60000000000 */
[----:B------:R3:W-:Y:S01]  /*0160*/  @!P2 STS [UR20+0x24], R4 ;  /* 0x00002404ff00a988 */ /* 0x0007e20008000814 */
[----:B-1----:R-:W-:-:S03]  /*0170*/  UIMAD UR4, UR5, UR4, UR21 ;  /* 0x00000004050472a4 */ /* 0x002fc6000f8e0215 */
[----:B------:R3:W-:Y:S01]  /*0180*/  @!P2 STS [UR20+0x20], R9 ;  /* 0x00002009ff00a988 */ /* 0x0007e20008000814 */
[----:B--2---:R-:W-:-:S04]  /*0190*/  UIMAD UR4, UR4, UR6, UR32 ;  /* 0x00000006040472a4 */ /* 0x004fc8000f8e0220 */
[----:B------:R-:W-:-:S03]  /*01a0*/  UIMAD UR5, UR4, 0x180, URZ ;  /* 0x00000180040578a4 */ /* 0x000fc6000f8e023f */
[----:B------:R-:W-:Y:S01]  /*01b0*/  UMOV UR4, URZ ;  /* 0x0000003f00047c82 */ /* 0x000fe20008000000 */
[----:B------:R-:W-:-:S04]  /*01c0*/  UIADD3 UR22, UP0, UR5, UR26, URZ ;  /* 0x0000001a05167290 */ /* 0x000fc8000ff1e03f */
[----:B------:R-:W-:Y:S01]  /*01d0*/  ULEA.HI.X.SX32 UR23, UR5, UR27, 0x1, UP0 ;  /* 0x0000001b05177291 */ /* 0x000fe200080f0e3f */
[----:B---3--:R-:W-:Y:S11]  /*01e0*/  @P2 BRA `(.L_x_1) ;  /* 0x0000000000182947 */ /* 0x008ff60003800000 */
[----:B------:R-:W1:Y:S01]  /*01f0*/  LDS R2, [UR20+0x8] ;  /* 0x00000814ff027984 */ /* 0x000e620008000800 */
[----:B------:R-:W2:Y:S01]  /*0200*/  LDC.64 R10, c[0x0][0x210] ;  /* 0x00008400ff0a7b82 */ /* 0x000ea20000000a00 */
[----:B------:R-:W-:Y:S02]  /*0210*/  IMAD.MOV.U32 R3, RZ, RZ, 0x70 ;  /* 0x00000070ff037424 */ /* 0x000fe400078e00ff */
[----:B--2---:R2:W-:Y:S03]  /*0220*/  STS.64 [UR20], R10 ;  /* 0x0000000aff007988 */ /* 0x0045e60008000a14 */
[----:B-1----:R-:W-:-:S05]  /*0230*/  LOP3.LUT R2, R2, 0x10, R3, 0xd8, !PT ;  /* 0x0000001002027812 */ /* 0x002fca00078ed803 */
[----:B------:R2:W-:Y:S02]  /*0240*/  STS [UR20+0x8], R2 ;  /* 0x00000802ff007988 */ /* 0x0005e40008000814 */
.L_x_1:
[----:B------:R-:W-:Y:S05]  /*0250*/  BSYNC B0 ;  /* 0x0000000000007941 */ /* 0x000fea0003800000 */
.L_x_0:
[----:B------:R-:W-:Y:S04]  /*0260*/  BSSY B0, `(.L_x_2) ;  /* 0x000000a000007945 */ /* 0x000fe80003800000 */
[----:B------:R-:W-:Y:S05]  /*0270*/  @P2 BRA `(.L_x_3) ;  /* 0x0000000000202947 */ /* 0x000fea0003800000 */
[----:B--2---:R-:W1:Y:S01]  /*0280*/  LDS R2, [UR20+0x34] ;  /* 0x00003414ff027984 */ /* 0x004e620008000800 */
[----:B------:R-:W-:Y:S02]  /*0290*/  IMAD.MOV.U32 R3, RZ, RZ, 0x3f000000 ;  /* 0x3f000000ff037424 */ /* 0x000fe400078e00ff */
[----:B------:R-:W-:Y:S01]  /*02a0*/  @!P2 IMAD.MOV.U32 R5, RZ, RZ, 0x3f ;  /* 0x0000003fff05a424 */ /* 0x000fe200078e00ff */
[----:B------:R-:W2:Y:S02]  /*02b0*/  @!P2 LDS R8, [UR20+0x38] ;  /* 0x00003814ff08a984 */ /* 0x000ea40008000800 */
[----:B-1----:R-:W-:Y:S02]  /*02c0*/  LOP3.LUT R2, R2, 0xff000000, R3, 0xb8, !PT ;  /* 0xff00000002027812 */ /* 0x002fe400078eb803 */
[----:B--2---:R-:W-:-:S03]  /*02d0*/  @!P2 LOP3.LUT R3, R8, 0xff, R5, 0xb8, !PT ;  /* 0x000000ff0803a812 */ /* 0x004fc600078eb805 */
[----:B------:R1:W-:Y:S04]  /*02e0*/  STS [UR20+0x34], R2 ;  /* 0x00003402ff007988 */ /* 0x0003e80008000814 */
[----:B------:R1:W-:Y:S02]  /*02f0*/  @!P2 STS [UR20+0x38], R3 ;  /* 0x00003803ff00a988 */ /* 0x0003e40008000814 */
.L_x_3:
[----:B------:R-:W-:Y:S05]  /*0300*/  BSYNC B0 ;  /* 0x0000000000007941 */ /* 0x000fea0003800000 */
.L_x_2:
[----:B------:R-:W-:Y:S04]  /*0310*/  BSSY B0, `(.L_x_4) ;  /* 0x000000e000007945 */ /* 0x000fe80003800000 */
[----:B------:R-:W-:Y:S05]  /*0320*/  @P2 BRA `(.L_x_5) ;  /* 0x0000000000302947 */ /* 0x000fea0003800000 */
[----:B-1----:R-:W1:Y:S01]  /*0330*/  LDS R3, [UR20+0x34] ;  /* 0x00003414ff037984 */ /* 0x002e620008000800 */
[----:B--2---:R-:W2:Y:S03]  /*0340*/  LDC.64 R10, c[0x0][0x238] ;  /* 0x00008e00ff0a7b82 */ /* 0x004ea60000000a00 */
[----:B------:R-:W3:Y:S01]  /*0350*/  LDS R2, [UR20+0x1c] ;  /* 0x00001c14ff027984 */ /* 0x000ee20008000800 */
[C---:B--2---:R-:W-:Y:S01]  /*0360*/  SHF.L.U64.HI R8, R10.reuse, 0x1, R11 ;  /* 0x000000010a087819 */ /* 0x044fe2000001020b */
[----:B------:R-:W-:-:S03]  /*0370*/  IMAD.SHL.U32 R5, R10, 0x2, RZ ;  /* 0x000000020a057824 */ /* 0x000fc600078e00ff */
[--C-:B------:R-:W-:Y:S02]  /*0380*/  SHF.R.U32.HI R7, RZ, 0x4, R8.reuse ;  /* 0x00000004ff077819 */ /* 0x100fe40000011608 */
[----:B------:R-:W-:-:S05]  /*0390*/  SHF.R.U64 R5, R5, 0x4, R8 ;  /* 0x0000000405057819 */ /* 0x000fca0000001208 */
[----:B------:R4:W-:Y:S01]  /*03a0*/  STS [UR20+0xc], R5 ;  /* 0x00000c05ff007988 */ /* 0x0009e20008000814 */
[----:B-1----:R-:W-:Y:S02]  /*03b0*/  LOP3.LUT R3, R3, 0x7, RZ, 0xb8, !PT ;  /* 0x0000000703037812 */ /* 0x002fe400078eb8ff */
[----:B---3--:R-:W-:-:S03]  /*03c0*/  LOP3.LUT R2, R2, 0xf, R7, 0xb8, !PT ;  /* 0x0000000f02027812 */ /* 0x008fc600078eb807 */
[----:B------:R4:W-:Y:S04]  /*03d0*/  STS [UR20+0x34], R3 ;  /* 0x00003403ff007988 */ /* 0x0009e80008000814 */
[----:B------:R4:W-:Y:S02]  /*03e0*/  STS [UR20+0x1c], R2 ;  /* 0x00001c02ff007988 */ /* 0x0009e40008000814 */
.L_x_5:
[----:B------:R-:W-:Y:S05]  /*03f0*/  BSYNC B0 ;  /* 0x0000000000007941 */ /* 0x000fea0003800000 */
.L_x_4:
[----:B------:R-:W-:Y:S04]  /*0400*/  BSSY B1, `(.L_x_6) ;  /* 0x000001a000017945 */ /* 0x000fe80003800000 */
[----:B------:R-:W-:Y:S04]  /*0410*/  BSSY B0, `(.L_x_7) ;  /* 0x0000015000007945 */ /* 0x000fe80003800000 */
[----:B------:R-:W-:Y:S05]  /*0420*/  @P2 BRA `(.L_x_8) ;  /* 0x0000000000202947 */ /* 0x000fea0003800000 */
[----:B-12-4-:R-:W1:Y:S02]  /*0430*/  LDS R2, [UR20+0x34] ;  /* 0x00003414ff027984 */ /* 0x016e640008000800 */
[----:B-1----:R-:W-:-:S05]  /*0440*/  LOP3.LUT R2, R2, 0x38, RZ, 0xb8, !PT ;  /* 0x0000003802027812 */ /* 0x002fca00078eb8ff */
[----:B------:R1:W-:Y:S01]  /*0450*/  STS [UR20+0x34], R2 ;  /* 0x00003402ff007988 */ /* 0x0003e20008000814 */
[----:B------:R-:W-:Y:S05]  /*0460*/  @P2 BRA `(.L_x_9) ;  /* 0x0000000000202947 */ /* 0x000fea0003800000 */
[----:B-1----:R-:W1:Y:S01]  /*0470*/  LDS R2, [UR20+0x8] ;  /* 0x00000814ff027984 */ /* 0x002e620008000800 */
[----:B------:R-:W-:-:S05]  /*0480*/  IMAD.MOV.U32 R3, RZ, RZ, 0x780 ;  /* 0x00000780ff037424 */ /* 0x000fca00078e00ff */
[----:B-1----:R-:W-:-:S05]  /*0490*/  LOP3.LUT R2, R2, 0x500, R3, 0xd8, !PT ;  /* 0x0000050002027812 */ /* 0x002fca00078ed803 */
[----:B------:R3:W-:Y:S02]  /*04a0*/  STS [UR20+0x8], R2 ;  /* 0x00000802ff007988 */ /* 0x0007e40008000814 */
.L_x_8:
[----:B------:R-:W-:Y:S05]  /*04b0*/  @P2 BRA `(.L_x_10) ;  /* 0x0000000000282947 */ /* 0x000fea0003800000 */
[----:B-1234-:R-:W1:Y:S02]  /*04c0*/  LDS R2, [UR20+0x8] ;  /* 0x00000814ff027984 */ /* 0x01ee640008000800 */
[----:B-1----:R-:W-:-:S05]  /*04d0*/  LOP3.LUT R2, R2, 0x1800, RZ, 0xb8, !PT ;  /* 0x0000180002027812 */ /* 0x002fca00078eb8ff */
[----:B------:R2:W-:Y:S02]  /*04e0*/  STS [UR20+0x8], R2 ;  /* 0x00000802ff007988 */ /* 0x0005e40008000814 */
.L_x_9:
[----:B------:R-:W-:Y:S05]  /*04f0*/  @P2 BREAK B0 ;  /* 0x0000000000002942 */ /* 0x000fea0003800000 */
[----:B------:R-:W-:Y:S05]  /*0500*/  @P2 BRA `(.L_x_11) ;  /* 0x0000000000242947 */ /* 0x000fea0003800000 */
[----:B------:R-:W3:Y:S01]  /*0510*/  LDS R3, [UR20+0x8] ;  /* 0x00000814ff037984 */ /* 0x000ee20008000800 */
[----:B-12---:R-:W-:-:S05]  /*0520*/  IMAD.MOV.U32 R2, RZ, RZ, 0x6000 ;  /* 0x00006000ff027424 */ /* 0x006fca00078e00ff */
[----:B---3--:R-:W-:-:S04]  /*0530*/  LOP3.LUT R2, R3, 0x6000, R2, 0xd8, !PT ;  /* 0x0000600003027812 */ /* 0x008fc800078ed802 */
[----:B------:R-:W-:-:S05]  /*0540*/  LOP3.LUT R2, R2, 0x400000, RZ, 0xb8, !PT ;  /* 0x0040000002027812 */ /* 0x000fca00078eb8ff */
[----:B------:R5:W-:Y:S02]  /*0550*/  STS [UR20+0x8], R2 ;  /* 0x00000802ff007988 */ /* 0x000be40008000814 */
.L_x_10:
[----:B------:R-:W-:Y:S05]  /*0560*/  BSYNC B0 ;  /* 0x0000000000007941 */ /* 0x000fea0003800000 */
.L_x_7:
[----:B-12345:R-:W1:Y:S02]  /*0570*/  @!P2 LDS R2, [UR20+0x8] ;  /* 0x00000814ff02a984 */ /* 0x03ee640008000800 */
[----:B-1----:R-:W-:-:S05]  /*0580*/  @!P2 LOP3.LUT R2, R2, 0x8000, RZ, 0xb8, !PT ;  /* 0x000080000202a812 */ /* 0x002fca00078eb8ff */
[----:B------:R3:W-:Y:S02]  /*0590*/  @!P2 STS [UR20+0x8], R2 ;  /* 0x00000802ff00a988 */ /* 0x0007e40008000814 */
.L_x_11:
[----:B------:R-:W-:Y:S05]  /*05a0*/  BSYNC B1 ;  /* 0x0000000000017941 */ /* 0x000fea0003800000 */
.L_x_6:
[----:B------:R-:W-:Y:S05]  /*05b0*/  WARPSYNC.ALL ;  /* 0x0000000000007948 */ /* 0x000fea0003800000 */
[----:B------:R-:W-:Y:S05]  /*05c0*/  @P0 BRA `(.L_x_12) ;  /* 0x0000000000280947 */ /* 0x000fea0003800000 */
[----:B-123--:R-:W1:Y:S01]  /*05d0*/  S2R R2, SR_LANEID ;  /* 0x0000000000027919 */ /* 0x00ee620000000000 */
[----:B------:R-:W-:Y:S05]  /*05e0*/  WARPSYNC.ALL ;  /* 0x0000000000007948 */ /* 0x000fea0003800000 */
[----:B-1----:R-:W-:-:S05]  /*05f0*/  IMAD.SHL.U32 R5, R2, 0x4, RZ ;  /* 0x0000000402057824 */ /* 0x002fca00078e00ff */
[----:B------:R-:W1:Y:S01]  /*0600*/  LDS R7, [R5+UR20] ;  /* 0x0000001405077984 */ /* 0x000e620008000800 */
[----:B------:R-:W-:-:S05]  /*0610*/  IADD3 R2, P1, R5, UR22, RZ ;  /* 0x0000001605027c10 */ /* 0x000fca000ff3e0ff */
[----:B------:R-:W-:-:S05]  /*0620*/  IMAD.X R3, RZ, RZ, UR23, P1 ;  /* 0x00000017ff037e24 */ /* 0x000fca00088e06ff */
[----:B-1----:R4:W5:Y:S01]  /*0630*/  ATOMG.E.EXCH.STRONG.GPU PT, RZ, [R2], R7 ;  /* 0x0000000702ff73a8 */ /* 0x00296200041ee100 */
[----:B------:R-:W-:-:S04]  /*0640*/  DEPBAR {5,4,3,2,1,0} ;  /* 0x0000003f0000791a */ /* 0x000fc80000000000 */
[----:B------:R4:W-:Y:S01]  /*0650*/  UTMACCTL.IV [UR22] ;  /* 0x00000000160079b9 */ /* 0x0009e20008000000 */
[----:B------:R-:W-:Y:S01]  /*0660*/  NOP ;  /* 0x0000000000007918 */ /* 0x000fe20000000000 */
.L_x_12:
[----:B------:R-:W-:Y:S05]  /*0670*/  @P0 BRA `(.L_x_13) ;  /* 0x00000000000c0947 */ /* 0x000fea0003800000 */
[----:B------:R0:W-:Y:S01]  /*0680*/  UTMACMDFLUSH ;  /* 0x00000000000079b7 */ /* 0x0001e20000000000 */
[----:B------:R-:W-:Y:S05]  /*0690*/  @P0 BRA `(.L_x_13) ;  /* 0x0000000000040947 */ /* 0x000fea0003800000 */
[----:B------:R-:W-:-:S04]  /*06a0*/  DEPBAR.LE SB0, 0x0 ;  /* 0x000080000000791a */ /* 0x000fc80000000000 */
.L_x_13:
[----:B------:R-:W-:Y:S05]  /*06b0*/  WARPSYNC.ALL ;  /* 0x0000000000007948 */ /* 0x000fea0003800000 */
[----:B-----5:R-:W-:Y:S06]  /*06c0*/  BAR.SYNC.DEFER_BLOCKING 0x0 ;  /* 0x0000000000007b1d */ /* 0x020fec0000010000 */
[----:B------:R-:W-:Y:S02]  /*06d0*/  BSSY B1, `(.L_x_14) ;  /* 0x000000b000017945 */ /* 0x000fe40003800000 */
[----:B------:R-:W-:Y:S06]  /*06e0*/  BAR.SYNC.DEFER_BLOCKING 0x0 ;  /* 0x0000000000007b1d */ /* 0x000fec0000010000 */
[----:B------:R5:W-:Y:S01]  /*06f0*/  @!P0 STS [R12], RZ ;  /* 0x000000ff0c008388 */ /* 0x000be20000000800 */
[----:B------:R-:W-:Y:S01]  /*0700*/  NOP ;  /* 0x0000000000007918 */ /* 0x000fe20000000000 */
[----:B------:R-:W-:Y:S05]  /*0710*/  @P2 BRA `(.L_x_15) ;  /* 0x0000000000182947 */ /* 0x000fea0003800000 */
[----:B-1234-:R-:W1:Y:S01]  /*0720*/  LDS R2, [UR20+0x8] ;  /* 0x00000814ff027984 */ /* 0x01ee620008000800 */
[----:B------:R-:W2:Y:S01]  /*0730*/  LDC.64 R10, c[0x0][0x218] ;  /* 0x00008600ff0a7b82 */ /* 0x000ea20000000a00 */
[----:B------:R-:W-:Y:S02]  /*0740*/  IMAD.MOV.U32 R3, RZ, RZ, 0x70 ;  /* 0x00000070ff037424 */ /* 0x000fe400078e00ff */
[----:B--2---:R2:W-:Y:S03]  /*0750*/  STS.64 [UR20], R10 ;  /* 0x0000000aff007988 */ /* 0x0045e60008000a14 */
[----:B-1----:R-:W-:-:S05]  /*0760*/  LOP3.LUT R2, R2, 0x10, R3, 0xd8, !PT ;  /* 0x0000001002027812 */ /* 0x002fca00078ed803 */
[----:B------:R2:W-:Y:S02]  /*0770*/  STS [UR20+0x8], R2 ;  /* 0x00000802ff007988 */ /* 0x0005e40008000814 */
.L_x_15:
[----:B----4-:R-:W-:Y:S05]  /*0780*/  BSYNC B1 ;  /* 0x0000000000017941 */ /* 0x010fea0003800000 */
.L_x_14:
[----:B------:R-:W-:Y:S04]  /*0790*/  BSSY B2, `(.L_x_16) ;  /* 0x000000f000027945 */ /* 0x000fe80003800000 */
[----:B------:R-:W-:Y:S04]  /*07a0*/  BSSY B1, `(.L_x_17) ;  /* 0x000000c000017945 */ /* 0x000fe80003800000 */
[----:B------:R-:W-:Y:S05]  /*07b0*/  @P2 BRA `(.L_x_18) ;  /* 0x0000000000282947 */ /* 0x000fea0003800000 */
[----:B-123--:R-:W1:Y:S01]  /*07c0*/  LDS R2, [UR20+0x34] ;  /* 0x00003414ff027984 */ /* 0x00ee620008000800 */
[----:B------:R-:W-:Y:S01]  /*07d0*/  IMAD.MOV.U32 R3, RZ, RZ, 0x3f000000 ;  /* 0x3f000000ff037424 */ /* 0x000fe200078e00ff */
[----:B------:R-:W-:Y:S05]  /*07e0*/  @P2 BREAK B1 ;  /* 0x0000000000012942 */ /* 0x000fea0003800000 */
[----:B-1----:R-:W-:-:S05]  /*07f0*/  LOP3.LUT R2, R2, 0xff000000, R3, 0xb8, !PT ;  /* 0xff00000002027812 */ /* 0x002fca00078eb803 */
[----:B------:R1:W-:Y:S01]  /*0800*/  STS [UR20+0x34], R2 ;  /* 0x00003402ff007988 */ /* 0x0003e20008000814 */
[----:B------:R-:W-:Y:S05]  /*0810*/  @P2 BRA `(.L_x_19) ;  /* 0x0000000000182947 */ /* 0x000fea0003800000 */
[----:B------:R-:W2:Y:S01]  /*0820*/  LDS R3, [UR20+0x38] ;  /* 0x00003814ff037984 */ /* 0x000ea20008000800 */
[----:B-1----:R-:W-:-:S05]  /*0830*/  IMAD.MOV.U32 R2, RZ, RZ, 0xff ;  /* 0x000000ffff027424 */ /* 0x002fca00078e00ff */
[----:B--2---:R-:W-:-:S05]  /*0840*/  LOP3.LUT R2, R3, 0xff, R2, 0xb8, !PT ;  /* 0x000000ff03027812 */ /* 0x004fca00078eb802 */
[----:B------:R4:W-:Y:S02]  /*0850*/  STS [UR20+0x38], R2 ;  /* 0x00003802ff007988 */ /* 0x0009e40008000814 */
.L_x_18:
[----:B------:R-:W-:Y:S05]  /*0860*/  BSYNC B1 ;  /* 0x0000000000017941 */ /* 0x000fea0003800000 */
.L_x_17:
[----:B------:R1:W-:Y:S02]  /*0870*/  @!P2 STS [UR20+0x20], R9 ;  /* 0x00002009ff00a988 */ /* 0x0003e40008000814 */
.L_x_19:
[----:B------:R-:W-:Y:S05]  /*0880*/  BSYNC B2 ;  /* 0x0000000000027941 */ /* 0x000fea0003800000 */
.L_x_16:
[----:B------:R-:W-:Y:S05]  /*0890*/  WARPSYNC.ALL ;  /* 0x0000000000007948 */ /* 0x000fea0003800000 */
[----:B------:R-:W2:Y:S01]  /*08a0*/  LDC R5, c[0x0][0x22c] ;  /* 0x00008b00ff057b82 */ /* 0x000ea20000000800 */
[----:B------:R-:W-:Y:S01]  /*08b0*/  BSSY B2, `(.L_x_20) ;  /* 0x0000010000027945 */ /* 0x000fe20003800000 */
[----:B--2---:R-:W-:-:S05]  /*08c0*/  VIADD R5, R5, 0xffffffff ;  /* 0xffffffff05057836 */ /* 0x004fca0000000000 */
[----:B------:R2:W-:Y:S01]  /*08d0*/  @!P2 STS [UR20+0x24], R5 ;  /* 0x00002405ff00a988 */ /* 0x0005e20008000814 */
[----:B------:R-:W-:Y:S05]  /*08e0*/  @P2 BRA `(.L_x_21) ;  /* 0x0000000000302947 */ /* 0x000fea0003800000 */
[----:B------:R-:W2:Y:S01]  /*08f0*/  LDS R3, [UR20+0x34] ;  /* 0x00003414ff037984 */ /* 0x000ea20008000800 */
[----:B------:R-:W2:Y:S03]  /*0900*/  LDC.64 R10, c[0x0][0x240] ;  /* 0x00009000ff0a7b82 */ /* 0x000ea60000000a00 */
[----:B-1-34-:R-:W1:Y:S01]  /*0910*/  LDS R2, [UR20+0x1c] ;  /* 0x00001c14ff027984 */ /* 0x01ae620008000800 */
[C---:B--2---:R-:W-:Y:S01]  /*0920*/  SHF.L.U64.HI R8, R10.reuse, 0x1, R11 ;  /* 0x000000010a087819 */ /* 0x044fe2000001020b */
[----:B------:R-:W-:-:S03]  /*0930*/  IMAD.SHL.U32 R7, R10, 0x2, RZ ;  /* 0x000000020a077824 */ /* 0x000fc600078e00ff */
[--C-:B------:R-:W-:Y:S02]  /*0940*/  SHF.R.U32.HI R9, RZ, 0x4, R8.reuse ;  /* 0x00000004ff097819 */ /* 0x100fe40000011608 */
[----:B------:R-:W-:-:S05]  /*0950*/  SHF.R.U64 R7, R7, 0x4, R8 ;  /* 0x0000000407077819 */ /* 0x000fca0000001208 */
[----:B------:R2:W-:Y:S01]  /*0960*/  STS [UR20+0xc], R7 ;  /* 0x00000c07ff007988 */ /* 0x0005e20008000814 */
[----:B------:R-:W-:Y:S02]  /*0970*/  LOP3.LUT R3, R3, 0x7, RZ, 0xb8, !PT ;  /* 0x0000000703037812 */ /* 0x000fe400078eb8ff */
[----:B-1----:R-:W-:-:S03]  /*0980*/  LOP3.LUT R2, R2, 0xf, R9, 0xb8, !PT ;  /* 0x0000000f02027812 */ /* 0x002fc600078eb809 */
[----:B------:R2:W-:Y:S04]  /*0990*/  STS [UR20+0x34], R3 ;  /* 0x00003403ff007988 */ /* 0x0005e80008000814 */
[----:B------:R2:W-:Y:S02]  /*09a0*/  STS [UR20+0x1c], R2 ;  /* 0x00001c02ff007988 */ /* 0x0005e40008000814 */
.L_x_21:
[----:B------:R-:W-:Y:S05]  /*09b0*/  BSYNC B2 ;  /* 0x0000000000027941 */ /* 0x000fea0003800000 */
.L_x_20:
[----:B------:R-:W-:Y:S04]  /*09c0*/  BSSY B3, `(.L_x_22) ;  /* 0x000001a000037945 */ /* 0x000fe80003800000 */
[----:B------:R-:W-:Y:S04]  /*09d0*/  BSSY B2, `(.L_x_23) ;  /* 0x0000015000027945 */ /* 0x000fe80003800000 */
[----:B------:R-:W-:Y:S05]  /*09e0*/  @P2 BRA `(.L_x_24) ;  /* 0x0000000000202947 */ /* 0x000fea0003800000 */
[----:B-1234-:R-:W1:Y:S02]  /*09f0*/  LDS R2, [UR20+0x34] ;  /* 0x00003414ff027984 */ /* 0x01ee640008000800 */
[----:B-1----:R-:W-:-:S05]  /*0a00*/  LOP3.LUT R2, R2, 0x38, RZ, 0xb8, !PT ;  /* 0x0000003802027812 */ /* 0x002fca00078eb8ff */
[----:B------:R1:W-:Y:S01]  /*0a10*/  STS [UR20+0x34], R2 ;  /* 0x00003402ff007988 */ /* 0x0003e20008000814 */
[----:B------:R-:W-:Y:S05]  /*0a20*/  @P2 BRA `(.L_x_25) ;  /* 0x0000000000202947 */ /* 0x000fea0003800000 */
[----:B-1----:R-:W1:Y:S01]  /*0a30*/  LDS R2, [UR20+0x8] ;  /* 0x00000814ff027984 */ /* 0x002e620008000800 */
[----:B------:R-:W-:-:S05]  /*0a40*/  IMAD.MOV.U32 R3, RZ, RZ, 0x780 ;  /* 0x00000780ff037424 */ /* 0x000fca00078e00ff */
[----:B-1----:R-:W-:-:S05]  /*0a50*/  LOP3.LUT R2, R2, 0x500, R3, 0xd8, !PT ;  /* 0x0000050002027812 */ /* 0x002fca00078ed803 */
[----:B------:R1:W-:Y:S02]  /*0a60*/  STS [UR20+0x8], R2 ;  /* 0x00000802ff007988 */ /* 0x0003e40008000814 */
.L_x_24:
[----:B------:R-:W-:Y:S05]  /*0a70*/  @P2 BRA `(.L_x_26) ;  /* 0x0000000000282947 */ /* 0x000fea0003800000 */
[----:B-1234-:R-:W1:Y:S02]  /*0a80*/  LDS R2, [UR20+0x8] ;  /* 0x00000814ff027984 */ /* 0x01ee640008000800 */
[----:B-1----:R-:W-:-:S05]  /*0a90*/  LOP3.LUT R2, R2, 0x1800, RZ, 0xb8, !PT ;  /* 0x0000180002027812 */ /* 0x002fca00078eb8ff */
[----:B------:R2:W-:Y:S02]  /*0aa0*/  STS [UR20+0x8], R2 ;  /* 0x00000802ff007988 */ /* 0x0005e40008000814 */
.L_x_25:
[----:B------:R-:W-:Y:S05]  /*0ab0*/  @P2 BREAK B2 ;  /* 0x0000000000022942 */ /* 0x000fea0003800000 */
[----:B------:R-:W-:Y:S05]  /*0ac0*/  @P2 BRA `(.L_x_27) ;  /* 0x0000000000242947 */ /* 0x000fea0003800000 */
[----:B-12---:R-:W1:Y:S01]  /*0ad0*/  LDS R2, [UR20+0x8] ;  /* 0x00000814ff027984 */ /* 0x006e620008000800 */
[----:B------:R-:W-:-:S05]  /*0ae0*/  IMAD.MOV.U32 R3, RZ, RZ, 0x6000 ;  /* 0x00006000ff037424 */ /* 0x000fca00078e00ff */
[----:B-1----:R-:W-:-:S04]  /*0af0*/  LOP3.LUT R2, R2, 0x6000, R3, 0xd8, !PT ;  /* 0x0000600002027812 */ /* 0x002fc800078ed803 */
[----:B------:R-:W-:-:S05]  /*0b00*/  LOP3.LUT R2, R2, 0x400000, RZ, 0xb8, !PT ;  /* 0x0040000002027812 */ /* 0x000fca00078eb8ff */
[----:B------:R1:W-:Y:S02]  /*0b10*/  STS [UR20+0x8], R2 ;  /* 0x00000802ff007988 */ /* 0x0003e40008000814 */
.L_x_26:
[----:B------:R-:W-:Y:S05]  /*0b20*/  BSYNC B2 ;  /* 0x0000000000027941 */ /* 0x000fea0003800000 */
.L_x_23:
[----:B-1234-:R-:W1:Y:S02]  /*0b30*/  @!P2 LDS R2, [UR20+0x8] ;  /* 0x00000814ff02a984 */ /* 0x01ee640008000800 */
[----:B-1----:R-:W-:-:S05]  /*0b40*/  @!P2 LOP3.LUT R2, R2, 0x8000, RZ, 0xb8, !PT ;  /* 0x000080000202a812 */ /* 0x002fca00078eb8ff */
[----:B------:R3:W-:Y:S02]  /*0b50*/  @!P2 STS [UR20+0x8], R2 ;  /* 0x00000802ff00a988 */ /* 0x0007e40008000814 */
.L_x_27:
[----:B------:R-:W-:Y:S05]  /*0b60*/  BSYNC B3 ;  /* 0x0000000000037941 */ /* 0x000fea0003800000 */
.L_x_22:
[----:B------:R-:W-:Y:S05]  /*0b70*/  WARPSYNC.ALL ;  /* 0x0000000000007948 */ /* 0x000fea0003800000 */
[----:B------:R-:W-:-:S04]  /*0b80*/  UIADD3 UR25, UR5, 0x80, URZ ;  /* 0x0000008005197890 */ /* 0x000fc8000fffe03f */
[----:B------:R-:W-:-:S04]  /*0b90*/  UIADD3 UR24, UP0, UR25, UR26, URZ ;  /* 0x0000001a19187290 */ /* 0x000fc8000ff1e03f */
[----:B------:R-:W-:Y:S01]  /*0ba0*/  ULEA.HI.X.SX32 UR25, UR25, UR27, 0x1, UP0 ;  /* 0x0000001b19197291 */ /* 0x000fe200080f0e3f */
[----:B------:R-:W-:Y:S11]  /*0bb0*/  @P0 BRA `(.L_x_28) ;  /* 0x0000000000280947 */ /* 0x000ff60003800000 */
[----:B-123--:R-:W1:Y:S01]  /*0bc0*/  S2R R2, SR_LANEID ;  /* 0x0000000000027919 */ /* 0x00ee620000000000 */
[----:B------:R-:W-:Y:S05]  /*0bd0*/  WARPSYNC.ALL ;  /* 0x0000000000007948 */ /* 0x000fea0003800000 */
[----:B-1----:R-:W-:-:S05]  /*0be0*/  IMAD.SHL.U32 R8, R2, 0x4, RZ ;  /* 0x0000000402087824 */ /* 0x002fca00078e00ff */
[----:B------:R-:W1:Y:S01]  /*0bf0*/  LDS R7, [R8+UR20] ;  /* 0x0000001408077984 */ /* 0x000e620008000800 */
[----:B------:R-:W-:-:S05]  /*0c00*/  IADD3 R2, P1, R8, UR24, RZ ;  /* 0x0000001808027c10 */ /* 0x000fca000ff3e0ff */
[----:B------:R-:W-:-:S05]  /*0c10*/  IMAD.X R3, RZ, RZ, UR25, P1 ;  /* 0x00000019ff037e24 */ /* 0x000fca00088e06ff */
[----:B-1----:R4:W2:Y:S01]  /*0c20*/  ATOMG.E.EXCH.STRONG.GPU PT, RZ, [R2], R7 ;  /* 0x0000000702ff73a8 */ /* 0x0028a200041ee100 */
[----:B------:R-:W-:-:S04]  /*0c30*/  DEPBAR {5,4,3,2,1,0} ;  /* 0x0000003f0000791a */ /* 0x000fc80000000000 */
[----:B------:R4:W-:Y:S01]  /*0c40*/  UTMACCTL.IV [UR24] ;  /* 0x00000000180079b9 */ /* 0x0009e20008000000 */
[----:B------:R-:W-:Y:S01]  /*0c50*/  NOP ;  /* 0x0000000000007918 */ /* 0x000fe20000000000 */
.L_x_28:
[----:B------:R-:W-:Y:S05]  /*0c60*/  @P0 BRA `(.L_x_29) ;  /* 0x00000000000c0947 */ /* 0x000fea0003800000 */
[----:B------:R0:W-:Y:S01]  /*0c70*/  UTMACMDFLUSH ;  /* 0x00000000000079b7 */ /* 0x0001e20000000000 */
[----:B------:R-:W-:Y:S05]  /*0c80*/  @P0 BRA `(.L_x_29) ;  /* 0x0000000000040947 */ /* 0x000fea0003800000 */
[----:B------:R-:W-:-:S04]  /*0c90*/  DEPBAR.LE SB0, 0x0 ;  /* 0x000080000000791a */ /* 0x000fc80000000000 */
.L_x_29:
[----:B------:R-:W-:Y:S05]  /*0ca0*/  WARPSYNC.ALL ;  /* 0x0000000000007948 */ /* 0x000fea0003800000 */
[----:B--2---:R-:W-:Y:S06]  /*0cb0*/  BAR.SYNC.DEFER_BLOCKING 0x0 ;  /* 0x0000000000007b1d */ /* 0x004fec0000010000 */
[----:B------:R-:W-:Y:S02]  /*0cc0*/  BSSY B3, `(.L_x_30) ;  /* 0x000000b000037945 */ /* 0x000fe40003800000 */
[----:B------:R-:W-:Y:S06]  /*0cd0*/  BAR.SYNC.DEFER_BLOCKING 0x0 ;  /* 0x0000000000007b1d */ /* 0x000fec0000010000 */
[----:B------:R2:W-:Y:S01]  /*0ce0*/  @!P0 STS [R12], RZ ;  /* 0x000000ff0c008388 */ /* 0x0005e20000000800 */
[----:B------:R-:W-:Y:S01]  /*0cf0*/  NOP ;  /* 0x0000000000007918 */ /* 0x000fe20000000000 */
[----:B------:R-:W-:Y:S05]  /*0d00*/  @P2 BRA `(.L_x_31) ;  /* 0x0000000000182947 */ /* 0x000fea0003800000 */
[----:B-1-34-:R-:W1:Y:S01]  /*0d10*/  LDS R2, [UR20+0x8] ;  /* 0x00000814ff027984 */ /* 0x01ae620008000800 */
[----:B------:R-:W3:Y:S01]  /*0d20*/  LDC.64 R8, c[0x0][0x220] ;  /* 0x00008800ff087b82 */ /* 0x000ee20000000a00 */
[----:B------:R-:W-:Y:S02]  /*0d30*/  IMAD.MOV.U32 R3, RZ, RZ, 0x70 ;  /* 0x00000070ff037424 */ /* 0x000fe400078e00ff */
[----:B---3--:R3:W-:Y:S03]  /*0d40*/  STS.64 [UR20], R8 ;  /* 0x00000008ff007988 */ /* 0x0087e60008000a14 */
[----:B-1----:R-:W-:-:S05]  /*0d50*/  LOP3.LUT R2, R2, 0x10, R3, 0xd8, !PT ;  /* 0x0000001002027812 */ /* 0x002fca00078ed803 */
[----:B------:R3:W-:Y:S02]  /*0d60*/  STS [UR20+0x8], R2 ;  /* 0x00000802ff007988 */ /* 0x0007e40008000814 */
.L_x_31:
[----:B----4-:R-:W-:Y:S05]  /*0d70*/  BSYNC B3 ;  /* 0x0000000000037941 */ /* 0x010fea0003800000 */
.L_x_30:
[----:B------:R-:W-:Y:S04]  /*0d80*/  BSSY B4, `(.L_x_32) ;  /* 0x0000011000047945 */ /* 0x000fe80003800000 */
[----:B------:R-:W-:Y:S04]  /*0d90*/  BSSY B3, `(.L_x_33) ;  /* 0x000000e000037945 */ /* 0x000fe80003800000 */
[----:B------:R-:W-:Y:S05]  /*0da0*/  @P2 BRA `(.L_x_34) ;  /* 0x0000000000242947 */ /* 0x000fea0003800000 */
[----:B-1-3--:R-:W1:Y:S01]  /*0db0*/  LDS R2, [UR20+0x34] ;  /* 0x00003414ff027984 */ /* 0x00ae620008000800 */
[----:B------:R-:W-:-:S05]  /*0dc0*/  IMAD.MOV.U32 R3, RZ, RZ, 0x3f000000 ;  /* 0x3f000000ff037424 */ /* 0x000fca00078e00ff */
[----:B-1----:R-:W-:-:S05]  /*0dd0*/  LOP3.LUT R2, R2, 0xff000000, R3, 0xb8, !PT ;  /* 0xff00000002027812 */ /* 0x002fca00078eb803 */
[----:B------:R1:W-:Y:S01]  /*0de0*/  STS [UR20+0x34], R2 ;  /* 0x00003402ff007988 */ /* 0x0003e20008000814 */
[----:B------:R-:W-:Y:S05]  /*0df0*/  @P2 BRA `(.L_x_35) ;  /* 0x00000000001c2947 */ /* 0x000fea0003800000 */
[----:B-1----:R-:W1:Y:S01]  /*0e00*/  LDS R2, [UR20+0x38] ;  /* 0x00003814ff027984 */ /* 0x002e620008000800 */
[----:B------:R-:W-:-:S05]  /*0e10*/  IMAD.MOV.U32 R3, RZ, RZ, 0x3f ;  /* 0x0000003fff037424 */ /* 0x000fca00078e00ff */
[----:B-1----:R-:W-:-:S05]  /*0e20*/  LOP3.LUT R2, R2, 0xff, R3, 0xb8, !PT ;  /* 0x000000ff02027812 */ /* 0x002fca00078eb803 */
[----:B------:R4:W-:Y:S02]  /*0e30*/  STS [UR20+0x38], R2 ;  /* 0x00003802ff007988 */ /* 0x0009e40008000814 */
.L_x_34:
[----:B------:R-:W-:Y:S05]  /*0e40*/  @P2 BREAK B3 ;  /* 0x0000000000032942 */ /* 0x000fea0003800000 */
[----:B------:R-:W-:Y:S05]  /*0e50*/  @P2 BRA `(.L_x_36) ;  /* 0x00000000000c2947 */ /* 0x000fea0003800000 */
[----:B------:R1:W-:Y:S02]  /*0e60*/  STS [UR20+0x20], R5 ;  /* 0x00002005ff007988 */ /* 0x0003e40008000814 */
.L_x_35:
[----:B------:R-:W-:Y:S05]  /*0e70*/  BSYNC B3 ;  /* 0x0000000000037941 */ /* 0x000fea0003800000 */
.L_x_33:
[----:B------:R1:W-:Y:S02]  /*0e80*/  @!P2 STS [UR20+0x24], R4 ;  /* 0x00002404ff00a988 */ /* 0x0003e40008000814 */
.L_x_36:
[----:B------:R-:W-:Y:S05]  /*0e90*/  BSYNC B4 ;  /* 0x0000000000047941 */ /* 0x000fea0003800000 */
.L_x_32:
[----:B------:R-:W-:Y:S05]  /*0ea0*/  WARPSYNC.ALL ;  /* 0x0000000000007948 */ /* 0x000fea0003800000 */
[----:B------:R-:W-:Y:S04]  /*0eb0*/  BSSY B4, `(.L_x_37) ;  /* 0x000000e000047945 */ /* 0x000fe80003800000 */
[----:B------:R-:W-:Y:S05]  /*0ec0*/  @P2 BRA `(.L_x_38) ;  /* 0x0000000000302947 */ /* 0x000fea0003800000 */
[----:B------:R-:W5:Y:S01]  /*0ed0*/  LDS R3, [UR20+0x34] ;  /* 0x00003414ff037984 */ /* 0x000f620008000800 */
[----:B-1----:R-:W1:Y:S03]  /*0ee0*/  LDC.64 R4, c[0x0][0x248] ;  /* 0x00009200ff047b82 */ /* 0x002e660000000a00 */
[----:B---34-:R-:W3:Y:S01]  /*0ef0*/  LDS R2, [UR20+0x1c] ;  /* 0x00001c14ff027984 */ /* 0x018ee20008000800 */
[C---:B-1----:R-:W-:Y:S01]  /*0f00*/  SHF.L.U64.HI R5, R4.reuse, 0x1, R5 ;  /* 0x0000000104057819 */ /* 0x042fe20000010205 */
[----:B------:R-:W-:-:S03]  /*0f10*/  IMAD.SHL.U32 R4, R4, 0x2, RZ ;  /* 0x0000000204047824 */ /* 0x000fc600078e00ff */
[--C-:B------:R-:W-:Y:S02]  /*0f20*/  SHF.R.U32.HI R7, RZ, 0x4, R5.reuse ;  /* 0x00000004ff077819 */ /* 0x100fe40000011605 */
[----:B------:R-:W-:-:S05]  /*0f30*/  SHF.R.U64 R4, R4, 0x4, R5 ;  /* 0x0000000404047819 */ /* 0x000fca0000001205 */
[----:B------:R1:W-:Y:S01]  /*0f40*/  STS [UR20+0xc], R4 ;  /* 0x00000c04ff007988 */ /* 0x0003e20008000814 */
[----:B-----5:R-:W-:Y:S02]  /*0f50*/  LOP3.LUT R3, R3, 0x7, RZ, 0xb8, !PT ;  /* 0x0000000703037812 */ /* 0x020fe400078eb8ff */
[----:B---3--:R-:W-:-:S03]  /*0f60*/  LOP3.LUT R2, R2, 0xf, R7, 0xb8, !PT ;  /* 0x0000000f02027812 */ /* 0x008fc600078eb807 */
[----:B------:R1:W-:Y:S04]  /*0f70*/  STS [UR20+0x34], R3 ;  /* 0x00003403ff007988 */ /* 0x0003e80008000814 */
[----:B------:R1:W-:Y:S02]  /*0f80*/  STS [UR20+0x1c], R2 ;  /* 0x00001c02ff007988 */ /* 0x0003e40008000814 */
.L_x_38:
[----:B------:R-:W-:Y:S05]  /*0f90*/  BSYNC B4 ;  /* 0x0000000000047941 */ /* 0x000fea0003800000 */
.L_x_37:
        /* <DEDUP_REMOVED lines=11> */
.L_x_41:
[----:B------:R-:W-:Y:S05]  /*1050*/  @P2 BRA `(.L_x_43) ;  /* 0x0000000000282947 */ /* 0x000fea0003800000 */
[----:B-1-34-:R-:W1:Y:S02]  /*1060*/  LDS R2, [UR20+0x8] ;  /* 0x00000814ff027984 */ /* 0x01ae640008000800 */
[----:B-1----:R-:W-:-:S05]  /*1070*/  LOP3.LUT R2, R2, 0x1800, RZ, 0xb8, !PT ;  /* 0x0000180002027812 */ /* 0x002fca00078eb8ff */
[----:B------:R3:W-:Y:S02]  /*1080*/  STS [UR20+0x8], R2 ;  /* 0x00000802ff007988 */ /* 0x0007e40008000814 */
.L_x_42:
[----:B------:R-:W-:Y:S05]  /*1090*/  @P2 BREAK B5 ;  /* 0x0000000000052942 */ /* 0x000fea0003800000 */
[----:B------:R-:W-:Y:S05]  /*10a0*/  @P2 BRA `(.L_x_44) ;  /* 0x0000000000242947 */ /* 0x000fea0003800000 */
[----:B-1-3--:R-:W1:Y:S01]  /*10b0*/  LDS R2, [UR20+0x8] ;  /* 0x00000814ff027984 */ /* 0x00ae620008000800 */
[----:B------:R-:W-:-:S05]  /*10c0*/  IMAD.MOV.U32 R3, RZ, RZ, 0x6000 ;  /* 0x00006000ff037424 */ /* 0x000fca00078e00ff */
[----:B-1----:R-:W-:-:S04]  /*10d0*/  LOP3.LUT R2, R2, 0x6000, R3, 0xd8, !PT ;  /* 0x0000600002027812 */ /* 0x002fc800078ed803 */
[----:B------:R-:W-:-:S05]  /*10e0*/  LOP3.LUT R2, R2, 0x400000, RZ, 0xb8, !PT ;  /* 0x0040000002027812 */ /* 0x000fca00078eb8ff */
[----:B------:R1:W-:Y:S02]  /*10f0*/  STS [UR20+0x8], R2 ;  /* 0x00000802ff007988 */ /* 0x0003e40008000814 */
.L_x_43:
[----:B------:R-:W-:Y:S05]  /*1100*/  BSYNC B5 ;  /* 0x0000000000057941 */ /* 0x000fea0003800000 */
.L_x_40:
[----:B-1-34-:R-:W1:Y:S02]  /*1110*/  @!P2 LDS R2, [UR20+0x8] ;  /* 0x00000814ff02a984 */ /* 0x01ae640008000800 */
[----:B-1----:R-:W-:-:S05]  /*1120*/  @!P2 LOP3.LUT R2, R2, 0x8000, RZ, 0xb8, !PT ;  /* 0x000080000202a812 */ /* 0x002fca00078eb8ff */
[----:B------:R4:W-:Y:S02]  /*1130*/  @!P2 STS [UR20+0x8], R2 ;  /* 0x00000802ff00a988 */ /* 0x0009e40008000814 */
.L_x_44:
[----:B------:R-:W-:Y:S05]  /*1140*/  BSYNC B4 ;  /* 0x0000000000047941 */ /* 0x000fea0003800000 */
.L_x_39:
[----:B------:R-:W-:Y:S05]  /*1150*/  WARPSYNC.ALL ;  /* 0x0000000000007948 */ /* 0x000fea0003800000 */
[----:B------:R-:W-:Y:S01]  /*1160*/  UIADD3 UR5, UR5, 0x100, URZ ;  /* 0x0000010005057890 */ /* 0x000fe2000fffe03f */
[----:B------:R-:W-:Y:S02]  /*1170*/  ISETP.GE.AND P1, PT, R13, 0x1, PT ;  /* 0x000000010d00780c */ /* 0x000fe40003f26270 */
[----:B------:R-:W-:Y:S02]  /*1180*/  CS2R R24, SRZ ;  /* 0x0000000000187805 */ /* 0x000fe4000001ff00 */
[----:B------:R-:W-:Y:S01]  /*1190*/  CS2R R26, SRZ ;  /* 0x00000000001a7805 */ /* 0x000fe2000001ff00 */
[----:B------:R-:W-:Y:S01]  /*11a0*/  UIADD3 UR26, UP0, UR5, UR26, URZ ;  /* 0x0000001a051a7290 */ /* 0x000fe2000ff1e03f */
[----:B------:R-:W-:-:S02]  /*11b0*/  CS2R R28, SRZ ;  /* 0x00000000001c7805 */ /* 0x000fc4000001ff00 */
[----:B------:R-:W-:Y:S02]  /*11c0*/  CS2R R30, SRZ ;  /* 0x00000000001e7805 */ /* 0x000fe4000001ff00 */
[----:B------:R-:W-:Y:S01]  /*11d0*/  CS2R R32, SRZ ;  /* 0x0000000000207805 */ /* 0x000fe2000001ff00 */
[----:B------:R-:W-:Y:S01]  /*11e0*/  ULEA.HI.X.SX32 UR27, UR5, UR27, 0x1, UP0 ;  /* 0x0000001b051b7291 */ /* 0x000fe200080f0e3f */
[----:B------:R-:W-:Y:S02]  /*11f0*/  CS2R R34, SRZ ;  /* 0x0000000000227805 */ /* 0x000fe4000001ff00 */
[----:B------:R-:W-:Y:S02]  /*1200*/  CS2R R36, SRZ ;  /* 0x0000000000247805 */ /* 0x000fe4000001ff00 */
[----:B------:R-:W-:Y:S02]  /*1210*/  CS2R R38, SRZ ;  /* 0x0000000000267805 */ /* 0x000fe4000001ff00 */
[----:B------:R-:W-:-:S02]  /*1220*/  CS2R R40, SRZ ;  /* 0x0000000000287805 */ /* 0x000fc4000001ff00 */
[----:B------:R-:W-:Y:S02]  /*1230*/  CS2R R42, SRZ ;  /* 0x00000000002a7805 */ /* 0x000fe4000001ff00 */
[----:B------:R-:W-:Y:S02]  /*1240*/  CS2R R44, SRZ ;  /* 0x00000000002c7805 */ /* 0x000fe4000001ff00 */
        /* <DEDUP_REMOVED lines=40> */
[----:B------:R-:W-:Y:S01]  /*14d0*/  CS2R R126, SRZ ;  /* 0x00000000007e7805 */ /* 0x000fe2000001ff00 */
[----:B------:R-:W-:Y:S01]  /*14e0*/  IMAD.MOV.U32 R128, RZ, RZ, RZ ;  /* 0x000000ffff807224 */ /* 0x000fe200078e00ff */
[----:B------:R-:W-:Y:S06]  /*14f0*/  @P0 BRA `(.L_x_45) ;  /* 0x0000000000280947 */ /* 0x000fec0003800000 */
[----:B-1-34-:R-:W1:Y:S01]  /*1500*/  S2R R2, SR_LANEID ;  /* 0x0000000000027919 */ /* 0x01ae620000000000 */
[----:B------:R-:W-:Y:S05]  /*1510*/  WARPSYNC.ALL ;  /* 0x0000000000007948 */ /* 0x000fea0003800000 */
[----:B-1----:R-:W-:-:S05]  /*1520*/  IMAD.SHL.U32 R4, R2, 0x4, RZ ;  /* 0x0000000402047824 */ /* 0x002fca00078e00ff */
[----:B------:R-:W1:Y:S01]  /*1530*/  LDS R5, [R4+UR20] ;  /* 0x0000001404057984 */ /* 0x000e620008000800 */
[----:B------:R-:W-:-:S05]  /*1540*/  IADD3 R2, P3, R4, UR26, RZ ;  /* 0x0000001a04027c10 */ /* 0x000fca000ff7e0ff */
[----:B------:R-:W-:-:S05]  /*1550*/  IMAD.X R3, RZ, RZ, UR27, P3 ;  /* 0x0000001bff037e24 */ /* 0x000fca00098e06ff */
[----:B-1----:R1:W3:Y:S01]  /*1560*/  ATOMG.E.EXCH.STRONG.GPU PT, RZ, [R2], R5 ;  /* 0x0000000502ff73a8 */ /* 0x0022e200041ee100 */
[----:B------:R-:W-:-:S04]  /*1570*/  DEPBAR {5,4,3,2,1,0} ;  /* 0x0000003f0000791a */ /* 0x000fc80000000000 */
[----:B------:R1:W-:Y:S01]  /*1580*/  UTMACCTL.IV [UR26] ;  /* 0x000000001a0079b9 */ /* 0x0003e20008000000 */
[----:B------:R-:W-:Y:S01]  /*1590*/  NOP ;  /* 0x0000000000007918 */ /* 0x000fe20000000000 */
.L_x_45:
[----:B------:R-:W-:Y:S05]  /*15a0*/  @P0 BRA `(.L_x_46) ;  /* 0x00000000000c0947 */ /* 0x000fea0003800000 */
[----:B------:R0:W-:Y:S01]  /*15b0*/  UTMACMDFLUSH ;  /* 0x00000000000079b7 */ /* 0x0001e20000000000 */
[----:B------:R-:W-:Y:S05]  /*15c0*/  @P0 BRA `(.L_x_46) ;  /* 0x0000000000040947 */ /* 0x000fea0003800000 */
[----:B------:R-:W-:-:S04]  /*15d0*/  DEPBAR.LE SB0, 0x0 ;  /* 0x000080000000791a */ /* 0x000fc80000000000 */
.L_x_46:
[----:B------:R-:W-:Y:S05]  /*15e0*/  WARPSYNC.ALL ;  /* 0x0000000000007948 */ /* 0x000fea0003800000 */
[----:B---3--:R-:W-:Y:S01]  /*15f0*/  BAR.SYNC.DEFER_BLOCKING 0x0 ;  /* 0x0000000000007b1d */ /* 0x008fe20000010000 */
[----:B------:R-:W-:Y:S01]  /*1600*/  USHF.L.U32 UR15, UR21, 0x8, URZ ;  /* 0x00000008150f7899 */ /* 0x000fe2000800063f */
[----:B------:R-:W-:Y:S01]  /*1610*/  IMAD.MOV.U32 R129, RZ, RZ, RZ ;  /* 0x000000ffff817224 */ /* 0x000fe200078e00ff */
[----:B------:R-:W-:Y:S02]  /*1620*/  CS2R R130, SRZ ;  /* 0x0000000000827805 */ /* 0x000fe4000001ff00 */
[----:B------:R-:W-:-:S02]  /*1630*/  CS2R R132, SRZ ;  /* 0x0000000000847805 */ /* 0x000fc4000001ff00 */
[----:B------:R-:W-:Y:S01]  /*1640*/  CS2R R134, SRZ ;  /* 0x0000000000867805 */ /* 0x000fe2000001ff00 */
[----:B------:R-:W-:Y:S01]  /*1650*/  VOTEU.ALL UP0, P2 ;  /* 0x00000000003f7886 */ /* 0x000fe20001000000 */
[----:B------:R-:W-:Y:S01]  /*1660*/  UMOV UR6, 0x1 ;  /* 0x0000000100067882 */ /* 0x000fe20000000000 */
[----:B------:R-:W-:Y:S01]  /*1670*/  VOTEU.ALL UP1, P2 ;  /* 0x00000000003f7886 */ /* 0x000fe20001020000 */
[----:B------:R-:W-:Y:S01]  /*1680*/  VOTEU.ALL UP2, P2 ;  /* 0x00000000003f7886 */ /* 0x000fe20001040000 */
[----:B------:R-:W-:Y:S01]  /*1690*/  CS2R R136, SRZ ;  /* 0x0000000000887805 */ /* 0x000fe2000001ff00 */
[----:B------:R-:W-:-:S04]  /*16a0*/  @!UP0 UIADD3 UR8, -UR6, 0x100000, URZ ;  /* 0x0010000006088890 */ /* 0x000fc8000fffe13f */
[----:B------:R-:W-:Y:S02]  /*16b0*/  @!UP0 USHF.L.U32 UR9, UR8, 0xb, URZ ;  /* 0x0000000b08098899 */ /* 0x000fe4000800063f */
[----:B------:R-:W-:Y:S01]  /*16c0*/  @!UP0 USHF.L.U32 UR8, UR8, 0x1, URZ ;  /* 0x0000000108088899 */ /* 0x000fe2000800063f */
        /* <DEDUP_REMOVED lines=9> */
[----:B------:R-:W-:Y:S01]  /*1760*/  VOTEU.ALL UP0, P2 ;  /* 0x00000000003f7886 */ /* 0x000fe20001000000 */
[----:B------:R-:W-:Y:S02]  /*1770*/  CS2R R144, SRZ ;  /* 0x0000000000907805 */ /* 0x000fe4000001ff00 */
[----:B------:R-:W-:Y:S02]  /*1780*/  CS2R R146, SRZ ;  /* 0x0000000000927805 */ /* 0x000fe4000001ff00 */
[----:B------:R-:W-:Y:S02]  /*1790*/  CS2R R148, SRZ ;  /* 0x0000000000947805 */ /* 0x000fe4000001ff00 */
[----:B------:R-:W-:Y:S01]  /*17a0*/  CS2R R150, SRZ ;  /* 0x0000000000967805 */ /* 0x000fe2000001ff00 */
[----:B------:R-:W3:Y:S02]  /*17b0*/  FENCE.VIEW.ASYNC.S ;  /* 0x00000000000073c6 */ /* 0x000ee40000000000 */
[----:B---3--:R-:W3:Y:S02]  /*17c0*/  @!UP0 SYNCS.EXCH.64 URZ, [UR20+0x1e000], UR8 ;  /* 0x01e00008143f85b2 */ /* 0x008ee40008000100 */
[----:B---3--:R-:W-:Y:S06]  /*17d0*/  BAR.SYNC.DEFER_BLOCKING 0x0 ;  /* 0x0000000000007b1d */ /* 0x008fec0000010000 */
[----:B------:R3:W4:Y:S02]  /*17e0*/  @!UP1 SYNCS.EXCH.64 URZ, [UR20+0x1e008], UR10 ;  /* 0x01e0080a143f95b2 */ /* 0x0007240008000100 */
[----:B----4-:R-:W-:Y:S01]  /*17f0*/  BAR.SYNC.DEFER_BLOCKING 0x0 ;  /* 0x0000000000007b1d */ /* 0x010fe20000010000 */
[----:B---3--:R-:W-:-:S05]  /*1800*/  USHF.L.U32 UR11, UR32, 0x6, URZ ;  /* 0x00000006200b7899 */ /* 0x008fca000800063f */
[----:B------:R3:W4:Y:S01]  /*1810*/  @!UP2 SYNCS.EXCH.64 URZ, [UR20+0x1e010], UR6 ;  /* 0x01e01006143fa5b2 */ /* 0x0007220008000100 */
[----:B------:R-:W-:Y:S06]  /*1820*/  @!P1 BRA `(.L_x_47) ;  /* 0x0000000800109947 */ /* 0x000fec0003800000 */
        /* <DEDUP_REMOVED lines=63> */
[----:B------:R-:W-:Y:S01]  /*1c20*/  CS2R R150, SRZ ;  /* 0x0000000000967805 */ /* 0x000fe2000001ff00 */
[----:B------:R-:W-:Y:S01]  /*1c30*/  UMOV UR5, URZ ;  /* 0x0000003f00057c82 */ /* 0x000fe20008000000 */
[----:B------:R-:W-:-:S05]  /*1c40*/  UMOV UR10, URZ ;  /* 0x0000003f000a7c82 */ /* 0x000fca0008000000 */
.L_x_49:
[----:B----4-:R-:W-:Y:S01]  /*1c50*/  BAR.SYNC.DEFER_BLOCKING 0x0 ;  /* 0x0000000000007b1d */ /* 0x010fe20000010000 */
[----:B------:R-:W-:Y:S01]  /*1c60*/  ULEA UR30, UR5, UR20, 0x3 ;  /* 0x00000014051e7291 */ /* 0x000fe2000f8e183f */
[----:B-1----:R-:W-:Y:S01]  /*1c70*/  @!P2 IMAD.MOV.U32 R3, RZ, RZ, 0xa000 ;  /* 0x0000a000ff03a424 */ /* 0x002fe200078e00ff */
[----:B------:R-:W-:Y:S01]  /*1c80*/  ELECT P0, URZ, PT ;  /* 0x00000000003f782f */ /* 0x000fe20003800000 */
[----:B------:R-:W-:Y:S01]  /*1c90*/  IMAD.U32 R2, RZ, RZ, UR4 ;  /* 0x00000004ff027e24 */ /* 0x000fe2000f8e00ff */
[----:B------:R-:W-:Y:S02]  /*1ca0*/  ULEA UR8, UR5, UR20, 0xd ;  /* 0x0000001405087291 */ /* 0x000fe4000f8e683f */
[----:B------:R-:W-:Y:S02]  /*1cb0*/  ISETP.LT.U32.AND P0, PT, R6, 0x20, P0 ;  /* 0x000000200600780c */ /* 0x000fe40000701070 */
[----:B------:R-:W-:Y:S02]  /*1cc0*/  ELECT P1, URZ, PT ;  /* 0x00000000003f782f */ /* 0x000fe40003820000 */
[----:B------:R-:W-:Y:S01]  /*1cd0*/  SHF.L.U32 R2, R2, 0x1f, RZ ;  /* 0x0000001f02027819 */ /* 0x000fe200000006ff */
[----:B------:R-:W-:Y:S01]  /*1ce0*/  UIADD3 UR8, UR8, 0x18000, URZ ;  /* 0x0001800008087890 */ /* 0x000fe2000fffe03f */
[----:B------:R-:W-:Y:S01]  /*1cf0*/  ISETP.LT.U32.AND P1, PT, R6, 0x20, P1 ;  /* 0x000000200600780c */ /* 0x000fe20000f21070 */
[----:B------:R-:W-:Y:S01]  /*1d00*/  ULEA UR12, UR5, UR20, 0xf ;  /* 0x00000014050c7291 */ /* 0x000fe2000f8e783f */
[----:B------:R-:W-:Y:S01]  /*1d10*/  UMOV UR14, UR10 ;  /* 0x0000000a000e7c82 */ /* 0x000fe20008000000 */
[----:B------:R-:W-:-:S02]  /*1d20*/  USHF.R.U32.HI UR16, URZ, 0x4, UR8 ;  /* 0x000000043f107899 */ /* 0x000fc40008011608 */
[----:B------:R-:W-:Y:S02]  /*1d30*/  USHF.R.U32.HI UR18, URZ, 0x4, UR12 ;  /* 0x000000043f127899 */ /* 0x000fe4000801160c */
[----:B------:R-:W-:Y:S01]  /*1d40*/  VOTEU.ANY UP0, P0 ;  /* 0x00000000003f7886 */ /* 0x000fe20000000100 */
[----:B------:R-:W-:Y:S01]  /*1d50*/  VOTEU.ANY UP2, P0 ;  /* 0x00000000003f7886 */ /* 0x000fe20000040100 */
[----:B------:R-:W-:Y:S01]  /*1d60*/  USGXT.U32 UR18, UR18, 0xe ;  /* 0x0000000e1212789a */ /* 0x000fe20008000000 */
[----:B------:R1:W-:Y:S01]  /*1d70*/  @!P2 SYNCS.ARRIVE.TRANS64 RZ, [UR30+0x1e000], R3 ;  /* 0x01e00003ffffa9a7 */ /* 0x0003e2000800001e */
[----:B------:R-:W-:Y:S01]  /*1d80*/  BAR.SYNC.DEFER_BLOCKING 0x0 ;  /* 0x0000000000007b1d */ /* 0x000fe20000010000 */
[----:B------:R-:W-:Y:S02]  /*1d90*/  @UP0 UIADD3 UR9, UR30, 0x1e000, URZ ;  /* 0x0001e0001e090890 */ /* 0x000fe4000fffe03f */
[----:B------:R-:W-:-:S03]  /*1da0*/  USGXT.U32 UR16, UR16, 0xe ;  /* 0x0000000e1010789a */ /* 0x000fc60008000000 */
[----:B---3--:R-:W-:Y:S01]  /*1db0*/  @UP0 UMOV UR6, UR22 ;  /* 0x0000001600060c82 */ /* 0x008fe20008000000 */
[----:B------:R-:W-:Y:S01]  /*1dc0*/  @UP0 UMOV UR7, UR23 ;  /* 0x0000001700070c82 */ /* 0x000fe20008000000 */
[----:B------:R-:W-:Y:S01]  /*1dd0*/  VOTEU.ANY UP1, P1 ;  /* 0x00000000003f7886 */ /* 0x000fe20000820100 */
[----:B------:R-:W-:Y:S01]  /*1de0*/  VOTEU.ANY UP3, P1 ;  /* 0x00000000003f7886 */ /* 0x000fe20000860100 */
[----:B------:R-:W-:Y:S01]  /*1df0*/  UMOV UR19, 0x40000040 ;  /* 0x4000004000137882 */ /* 0x000fe20000000000 */
[----:B------:R-:W-:Y:S02]  /*1e00*/  UMOV UR17, 0x40000040 ;  /* 0x4000004000117882 */ /* 0x000fe40000000000 */
[----:B------:R-:W-:Y:S01]  /*1e10*/  @UP1 UIADD3 UR13, UR30, 0x1e000, URZ ;  /* 0x0001e0001e0d1890 */ /* 0x000fe2000fffe03f */
[----:B------:R-:W-:Y:S01]  /*1e20*/  @UP1 UMOV UR28, UR24 ;  /* 0x00000018001c1c82 */ /* 0x000fe20008000000 */
[----:B------:R-:W-:Y:S01]  /*1e30*/  @UP1 UMOV UR29, UR25 ;  /* 0x00000019001d1c82 */ /* 0x000fe20008000000 */
[----:B------:R1:W-:Y:S01]  /*1e40*/  @UP2 UTMALDG.2D [UR8], [UR6] ;  /* 0x00000008060025b4 */ /* 0x0003e20008008000 */
[----:B------:R3:W-:Y:S06]  /*1e50*/  MEMBAR.ALL.CTA ;  /* 0x0000000000007992 */ /* 0x0007ec0000008000 */
[----:B---3--:R-:W3:Y:S02]  /*1e60*/  FENCE.VIEW.ASYNC.S ;  /* 0x00000000000073c6 */ /* 0x008ee40000000000 */
[----:B---3--:R-:W-:Y:S06]  /*1e70*/  BAR.SYNC.DEFER_BLOCKING 0x0 ;  /* 0x0000000000007b1d */ /* 0x008fec0000010000 */
[----:B------:R1:W-:Y:S02]  /*1e80*/  @UP3 UTMALDG.2D [UR12], [UR28] ;  /* 0x0000000c1c0035b4 */ /* 0x0003e40008008000 */
[----:B------:R-:W-:Y:S06]  /*1e90*/  BAR.SYNC.DEFER_BLOCKING 0x0 ;  /* 0x0000000000007b1d */ /* 0x000fec0000010000 */
[----:B------:R-:W3:Y:S02]  /*1ea0*/  SYNCS.PHASECHK.TRANS64.TRYWAIT P0, [UR30+0x1e000], R2 ;  /* 0x01e00002ff0075a7 */ /* 0x000ee4000800015e */
[----:B-1-3--:R-:W-:Y:S05]  /*1eb0*/  @!P0 BRA `(.L_x_48) ;  /* 0x00000008003c8947 */ /* 0x00afea0003800000 */
.L_x_50:
[----:B------:R-:W-:Y:S02]  /*1ec0*/  WARPGROUP.DEPBAR.LE gsb0, 0x0 ;  /* 0x00008000000079c5 */ /* 0x000fe40000010000 */
[----:B------:R-:W-:Y:S01]  /*1ed0*/  WARPGROUP.ARRIVE ;  /* 0x00000000000079c5 */ /* 0x000fe20000000000 */
[----:B------:R-:W-:Y:S01]  /*1ee0*/  UMOV UR6, URZ ;  /* 0x0000003f00067c82 */ /* 0x000fe20008000000 */
[----:B------:R-:W-:Y:S01]  /*1ef0*/  UMOV UR7, URZ ;  /* 0x0000003f00077c82 */ /* 0x000fe20008000000 */
[----:B------:R-:W1:Y:S01]  /*1f00*/  LDC R2, c[0x0][0x230] ;  /* 0x00008c00ff027b82 */ /* 0x000e620000000800 */
[----:B------:R-:W-:Y:S02]  /*1f10*/  UIADD3 UR10, UR10, 0x40, URZ ;  /* 0x000000400a0a7890 */ /* 0x000fe4000fffe03f */
[----:B------:R-:W-:Y:S01]  /*1f20*/  HGMMA.64x256x16.F32.BF16 R24, gdesc[UR16], R24 ;  /* 0x03e00000101879f0 */ /* 0x000fe20008701818 */
[----:B------:R-:W-:Y:S02]  /*1f30*/  UIADD3 UR18, UP1, UR18, 0x2, URZ ;  /* 0x0000000212127890 */ /* 0x000fe4000ff3e03f */
[----:B------:R-:W-:-:S02]  /*1f40*/  UIADD3 UR16, UP0, UR16, 0x2, URZ ;  /* 0x0000000210107890 */ /* 0x000fc4000ff1e03f */
[----:B------:R-:W-:Y:S02]  /*1f50*/  UIADD3.X UR19, UR7, 0x40000040, URZ, UP1, !UPT ;  /* 0x4000004007137890 */ /* 0x000fe40008ffe43f */
[----:B------:R-:W-:Y:S02]  /*1f60*/  UIADD3.X UR17, UR6, 0x40000040, URZ, UP0, !UPT ;  /* 0x4000004006117890 */ /* 0x000fe400087fe43f */
[----:B------:R-:W-:Y:S02]  /*1f70*/  UIADD3.64 UR30, UR18, 0x2, URZ ;  /* 0x00000002121e7897 */ /* 0x000fe4000fffe03f */
[----:B------:R-:W-:Y:S02]  /*1f80*/  UIADD3.64 UR28, UR16, 0x2, URZ ;  /* 0x00000002101c7897 */ /* 0x000fe4000fffe03f */
[----:B------:R-:W-:-:S04]  /*1f90*/  UIADD3 UR5, UR5, 0x1, URZ ;  /* 0x0000000105057890 */ /* 0x000fc8000fffe03f */
[----:B------:R-:W-:Y:S01]  /*1fa0*/  UISETP.NE.U32.AND UP0, UPT, UR5, 0x3, UPT ;  /* 0x000000030500788c */ /* 0x000fe2000bf05070 */
[----:B-1----:R-:W-:-:S03]  /*1fb0*/  ISETP.LE.AND P0, PT, R2, UR10, PT ;  /* 0x0000000a02007c0c */ /* 0x002fc6000bf03270 */
[----:B------:R-:W-:Y:S02]  /*1fc0*/  USEL UR6, URZ, 0x1, UP0 ;  /* 0x000000013f067887 */ /* 0x000fe40008000000 */
[----:B------:R-:W-:Y:S02]  /*1fd0*/  USEL UR5, UR5, URZ, UP0 ;  /* 0x0000003f05057287 */ /* 0x000fe40008000000 */
[----:B------:R-:W-:-:S03]  /*1fe0*/  ULOP3.LUT UR4, UR4, UR6, URZ, 0x3c, !UPT ;  /* 0x0000000604047292 */ /* 0x000fc6000f8e3c3f */
[----:B------:R-:W-:Y:S01]  /*1ff0*/  HGMMA.64x256x16.F32.BF16 R24, gdesc[UR16], R24 ;  /* 0x03e00000101879f0 */ /* 0x000fe20008701818 */
[----:B------:R-:W-:Y:S02]  /*2000*/  UIADD3.64 UR18, UR18, 0x4, URZ ;  /* 0x0000000412127897 */ /* 0x000fe4000fffe03f */
[----:B------:R-:W-:-:S15]  /*2010*/  UIADD3.64 UR16, UR16, 0x4, URZ ;  /* 0x0000000410107897 */ /* 0x000fde000fffe03f */
[----:B------:R-:W-:-:S10]  /*2020*/  NOP ;  /* 0x0000000000007918 */ /* 0x000fd40000000000 */
[----:B------:R-:W-:-:S15]  /*2030*/  HGMMA.64x256x16.F32.BF16 R24, gdesc[UR28], R24 ;  /* 0x03e000001c1879f0 */ /* 0x000fde0008701818 */
[----:B------:R-:W-:-:S13]  /*2040*/  NOP ;  /* 0x0000000000007918 */ /* 0x000fda0000000000 */
[----:B------:R-:W-:Y:S01]  /*2050*/  HGMMA.64x256x16.F32.BF16 R24, gdesc[UR16], R24, gsb0 ;  /* 0x03e00000101879f0 */ /* 0x000fe20008001818 */
[----:B------:R-:W-:Y:S05]  /*2060*/  @!P0 BRA `(.L_x_49) ;  /* 0xfffffff800f88947 */ /* 0x000fea000383ffff */
.L_x_47:
[----:B------:R-:W-:Y:S02]  /*2070*/  WARPGROUP.DEPBAR.LE gsb0, 0x0 ;  /* 0x00008000000079c5 */ /* 0x000fe40000010000 */
[----:B----4-:R-:W-:Y:S01]  /*2080*/  BAR.SYNC.DEFER_BLOCKING 0x0 ;  /* 0x0000000000007b1d */ /* 0x010fe20000010000 */
[C---:B-1----:R-:W-:Y:S01]  /*2090*/  IMAD.SHL.U32 R2, R0.reuse, 0x80, RZ ;  /* 0x0000008000027824 */ /* 0x042fe200078e00ff */
[----:B------:R-:W-:Y:S01]  /*20a0*/  F2FP.BF16.F32.PACK_AB R24, R25, R24 ;  /* 0x000000181918723e */ /* 0x000fe200000010ff */
[----:B------:R-:W-:Y:S01]  /*20b0*/  IMAD.SHL.U32 R3, R0, 0x10, RZ ;  /* 0x0000001000037824 */ /* 0x000fe200078e00ff */
[----:B------:R-:W-:Y:S02]  /*20c0*/  F2FP.BF16.F32.PACK_AB R25, R27, R26 ;  /* 0x0000001a1b19723e */ /* 0x000fe400000010ff */
[----:B------:R-:W-:Y:S02]  /*20d0*/  ELECT P0, URZ, PT ;  /* 0x00000000003f782f */ /* 0x000fe40003800000 */
[----:B------:R-:W-:Y:S01]  /*20e0*/  LOP3.LUT R2, R2, 0x780, RZ, 0xc0, !PT ;  /* 0x0000078002027812 */ /* 0x000fe200078ec0ff */
[----:B------:R-:W-:Y:S01]  /*20f0*/  UMOV UR10, UR11 ;  /* 0x0000000b000a7c82 */ /* 0x000fe20008000000 */
[----:B------:R-:W-:-:S02]  /*2100*/  F2FP.BF16.F32.PACK_AB R56, R57, R56 ;  /* 0x000000383938723e */ /* 0x000fc400000010ff */
[----:B------:R-:W-:Y:S02]  /*2110*/  LOP3.LUT R3, R2, 0x70, R3, 0xf8, !PT ;  /* 0x0000007002037812 */ /* 0x000fe400078ef803 */
[--C-:B------:R-:W-:Y:S02]  /*2120*/  SHF.R.U32.HI R2, RZ, 0x5, R0.reuse ;  /* 0x00000005ff027819 */ /* 0x100fe40000011600 */
[----:B------:R-:W-:Y:S01]  /*2130*/  LOP3.LUT R3, R3, 0x10, R0, 0x78, !PT ;  /* 0x0000001003037812 */ /* 0x000fe200078e7800 */
[----:B------:R-:W-:Y:S01]  /*2140*/  IMAD.SHL.U32 R0, R0, 0x40, RZ ;  /* 0x0000004000007824 */ /* 0x000fe200078e00ff */
[----:B------:R-:W-:Y:S02]  /*2150*/  R2UR UR5, R2 ;  /* 0x00000000020572ca */ /* 0x000fe400000e0000 */
[----:B------:R-:W-:Y:S02]  /*2160*/  F2FP.BF16.F32.PACK_AB R26, R29, R28 ;  /* 0x0000001c1d1a723e */ /* 0x000fe400000010ff */
[----:B------:R-:W-:-:S02]  /*2170*/  LOP3.LUT R0, R3, 0x1800, R0, 0xf8, !PT ;  /* 0x0000180003007812 */ /* 0x000fc400078ef800 */
[----:B------:R-:W-:Y:S01]  /*2180*/  F2FP.BF16.F32.PACK_AB R27, R31, R30 ;  /* 0x0000001e1f1b723e */ /* 0x000fe200000010ff */
[----:B------:R-:W1:Y:S02]  /*2190*/  @!P2 SYNCS.CCTL.IV [UR20+0x1e000] ;  /* 0x01e00000ff00a9b1 */ /* 0x000e640008000014 */
[----:B-1----:R-:W-:Y:S01]  /*21a0*/  BAR.SYNC.DEFER_BLOCKING 0x0 ;  /* 0x0000000000007b1d */ /* 0x002fe20000010000 */
[C---:B------:R-:W-:Y:S01]  /*21b0*/  LOP3.LUT R3, R0.reuse, 0x20, RZ, 0x3c, !PT ;  /* 0x0000002000037812 */ /* 0x040fe200078e3cff */
[----:B------:R-:W-:Y:S01]  /*21c0*/  VIADD R2, R0, UR20 ;  /* 0x0000001400027c36 */ /* 0x000fe20008000000 */
[----:B------:R-:W-:Y:S01]  /*21d0*/  F2FP.BF16.F32.PACK_AB R57, R59, R58 ;  /* 0x0000003a3b39723e */ /* 0x000fe200000010ff */
[----:B------:R-:W-:Y:S01]  /*21e0*/  ULOP3.LUT UR5, UR5, 0x3, URZ, 0xc0, !UPT ;  /* 0x0000000305057892 */ /* 0x000fe2000f8ec03f */
[----:B------:R-:W-:Y:S01]  /*21f0*/  F2FP.BF16.F32.PACK_AB R88, R89, R88 ;  /* 0x000000585958723e */ /* 0x000fe200000010ff */
[----:B------:R-:W-:Y:S01]  /*2200*/  VIADD R3, R3, UR20 ;  /* 0x0000001403037c36 */ /* 0x000fe20008000000 */
[----:B------:R-:W-:Y:S01]  /*2210*/  F2FP.BF16.F32.PACK_AB R58, R61, R60 ;  /* 0x0000003c3d3a723e */ /* 0x000fe200000010ff */
[----:B------:R-:W-:Y:S01]  /*2220*/  ULEA UR9, UR5, UR15, 0x6 ;  /* 0x0000000f05097291 */ /* 0x000fe2000f8e303f */
[----:B------:R-:W-:Y:S01]  /*2230*/  F2FP.BF16.F32.PACK_AB R59, R63, R62 ;  /* 0x0000003e3f3b723e */ /* 0x000fe200000010ff */
[----:B------:R-:W-:Y:S01]  /*2240*/  ULEA UR8, UR5, UR20, 0xd ;  /* 0x0000001405087291 */ /* 0x000fe2000f8e683f */
[----:B------:R-:W-:-:S02]  /*2250*/  F2FP.BF16.F32.PACK_AB R89, R91, R90 ;  /* 0x0000005a5b59723e */ /* 0x000fc400000010ff */
[----:B------:R-:W-:Y:S02]  /*2260*/  F2FP.BF16.F32.PACK_AB R120, R121, R120 ;  /* 0x000000787978723e */ /* 0x000fe400000010ff */
[----:B------:R-:W-:Y:S02]  /*2270*/  F2FP.BF16.F32.PACK_AB R32, R33, R32 ;  /* 0x000000202120723e */ /* 0x000fe400000010ff */
[----:B------:R-:W-:Y:S02]  /*2280*/  F2FP.BF16.F32.PACK_AB R90, R93, R92 ;  /* 0x0000005c5d5a723e */ /* 0x000fe400000010ff */
[----:B------:R-:W-:Y:S02]  /*2290*/  F2FP.BF16.F32.PACK_AB R91, R95, R94 ;  /* 0x0000005e5f5b723e */ /* 0x000fe400000010ff */
[----:B------:R-:W-:Y:S02]  /*22a0*/  F2FP.BF16.F32.PACK_AB R121, R123, R122 ;  /* 0x0000007a7b79723e */ /* 0x000fe400000010ff */
[----:B------:R-:W-:Y:S01]  /*22b0*/  F2FP.BF16.F32.PACK_AB R33, R35, R34 ;  /* 0x000000222321723e */ /* 0x000fe200000010ff */
[----:B------:R-:W1:Y:S02]  /*22c0*/  @!P2 SYNCS.CCTL.IV [UR20+0x1e008] ;  /* 0x01e00800ff00a9b1 */ /* 0x000e640008000014 */
[----:B-1----:R-:W-:Y:S01]  /*22d0*/  BAR.SYNC.DEFER_BLOCKING 0x0 ;  /* 0x0000000000007b1d */ /* 0x002fe20000010000 */
[----:B------:R-:W-:-:S02]  /*22e0*/  F2FP.BF16.F32.PACK_AB R64, R65, R64 ;  /* 0x000000404140723e */ /* 0x000fc400000010ff */
[----:B------:R-:W-:Y:S02]  /*22f0*/  F2FP.BF16.F32.PACK_AB R122, R125, R124 ;  /* 0x0000007c7d7a723e */ /* 0x000fe400000010ff */
[----:B------:R-:W-:Y:S02]  /*2300*/  F2FP.BF16.F32.PACK_AB R123, R127, R126 ;  /* 0x0000007e7f7b723e */ /* 0x000fe400000010ff */
[----:B------:R-:W-:Y:S02]  /*2310*/  LOP3.LUT R4, R0, 0x40, RZ, 0x3c, !PT ;  /* 0x0000004000047812 */ /* 0x000fe400078e3cff */
[----:B------:R-:W-:Y:S02]  /*2320*/  F2FP.BF16.F32.PACK_AB R34, R37, R36 ;  /* 0x000000242522723e */ /* 0x000fe400000010ff */
[----:B------:R-:W-:Y:S01]  /*2330*/  F2FP.BF16.F32.PACK_AB R35, R39, R38 ;  /* 0x000000262723723e */ /* 0x000fe200000010ff */
[----:B------:R-:W-:Y:S01]  /*2340*/  VIADD R4, R4, UR20 ;  /* 0x0000001404047c36 */ /* 0x000fe20008000000 */
[----:B------:R-:W-:-:S02]  /*2350*/  F2FP.BF16.F32.PACK_AB R65, R67, R66 ;  /* 0x000000424341723e */ /* 0x000fc400000010ff */
[----:B------:R-:W-:Y:S02]  /*2360*/  F2FP.BF16.F32.PACK_AB R96, R97, R96 ;  /* 0x000000606160723e */ /* 0x000fe400000010ff */
[----:B------:R-:W-:Y:S02]  /*2370*/  F2FP.BF16.F32.PACK_AB R66, R69, R68 ;  /* 0x000000444542723e */ /* 0x000fe400000010ff */
[----:B------:R-:W-:Y:S02]  /*2380*/  F2FP.BF16.F32.PACK_AB R67, R71, R70 ;  /* 0x000000464743723e */ /* 0x000fe400000010ff */
[----:B------:R-:W-:Y:S02]  /*2390*/  F2FP.BF16.F32.PACK_AB R97, R99, R98 ;  /* 0x000000626361723e */ /* 0x000fe400000010ff */
[----:B------:R-:W-:Y:S01]  /*23a0*/  F2FP.BF16.F32.PACK_AB R128, R129, R128 ;  /* 0x000000808180723e */ /* 0x000fe200000010ff */
[----:B------:R-:W1:Y:S02]  /*23b0*/  @!P2 SYNCS.CCTL.IV [UR20+0x1e010] ;  /* 0x01e01000ff00a9b1 */ /* 0x000e640008000014 */
[----:B-1----:R-:W-:Y:S01]  /*23c0*/  STSM.16.M88.4 [R2], R24 ;  /* 0x0000001802007844 */ /* 0x002fe20000000200 */
[----:B------:R-:W-:-:S02]  /*23d0*/  F2FP.BF16.F32.PACK_AB R40, R41, R40 ;  /* 0x000000282928723e */ /* 0x000fc400000010ff */
[----:B------:R-:W-:Y:S01]  /*23e0*/  F2FP.BF16.F32.PACK_AB R98, R101, R100 ;  /* 0x000000646562723e */ /* 0x000fe200000010ff */
[----:B------:R-:W-:Y:S01]  /*23f0*/  STSM.16.M88.4 [R2+0x2000], R56 ;  /* 0x0020003802007844 */ /* 0x000fe20000000200 */
[----:B------:R-:W-:Y:S02]  /*2400*/  F2FP.BF16.F32.PACK_AB R99, R103, R102 ;  /* 0x000000666763723e */ /* 0x000fe400000010ff */
[----:B------:R-:W-:Y:S01]  /*2410*/  F2FP.BF16.F32.PACK_AB R129, R131, R130 ;  /* 0x000000828381723e */ /* 0x000fe200000010ff */
[----:B------:R-:W-:Y:S01]  /*2420*/  STSM.16.M88.4 [R2+0x4000], R88 ;  /* 0x0040005802007844 */ /* 0x000fe20000000200 */
[----:B------:R-:W-:Y:S02]  /*2430*/  F2FP.BF16.F32.PACK_AB R41, R43, R42 ;  /* 0x0000002a2b29723e */ /* 0x000fe400000010ff */
[----:B------:R-:W-:Y:S01]  /*2440*/  F2FP.BF16.F32.PACK_AB R72, R73, R72 ;  /* 0x000000484948723e */ /* 0x000fe200000010ff */
[----:B------:R-:W-:Y:S01]  /*2450*/  STSM.16.M88.4 [R2+0x6000], R120 ;  /* 0x0060007802007844 */ /* 0x000fe20000000200 */
[----:B------:R-:W-:-:S02]  /*2460*/  F2FP.BF16.F32.PACK_AB R130, R133, R132 ;  /* 0x000000848582723e */ /* 0x000fc400000010ff */
[----:B------:R-:W-:Y:S01]  /*2470*/  F2FP.BF16.F32.PACK_AB R131, R135, R134 ;  /* 0x000000868783723e */ /* 0x000fe200000010ff */
[----:B------:R-:W-:Y:S01]  /*2480*/  STSM.16.M88.4 [R3], R32 ;  /* 0x0000002003007844 */ /* 0x000fe20000000200 */
[----:B------:R-:W-:Y:S02]  /*2490*/  LOP3.LUT R0, R0, 0x60, RZ, 0x3c, !PT ;  /* 0x0000006000007812 */ /* 0x000fe400078e3cff */
[----:B------:R-:W-:Y:S01]  /*24a0*/  F2FP.BF16.F32.PACK_AB R42, R45, R44 ;  /* 0x0000002c2d2a723e */ /* 0x000fe200000010ff */
[----:B------:R-:W-:Y:S01]  /*24b0*/  STSM.16.M88.4 [R3+0x2000], R64 ;  /* 0x0020004003007844 */ /* 0x000fe20000000200 */
[----:B------:R-:W-:Y:S01]  /*24c0*/  F2FP.BF16.F32.PACK_AB R43, R47, R46 ;  /* 0x0000002e2f2b723e */ /* 0x000fe200000010ff */
[----:B------:R-:W-:Y:S01]  /*24d0*/  VIADD R0, R0, UR20 ;  /* 0x0000001400007c36 */ /* 0x000fe20008000000 */
[----:B------:R-:W-:Y:S01]  /*24e0*/  F2FP.BF16.F32.PACK_AB R73, R75, R74 ;  /* 0x0000004a4b49723e */ /* 0x000fe200000010ff */
[----:B------:R-:W-:Y:S01]  /*24f0*/  STSM.16.M88.4 [R3+0x4000], R96 ;  /* 0x0040006003007844 */ /* 0x000fe20000000200 */
[----:B------:R-:W-:-:S02]  /*2500*/  F2FP.BF16.F32.PACK_AB R104, R105, R104 ;  /* 0x000000686968723e */ /* 0x000fc400000010ff */
[----:B------:R-:W-:Y:S01]  /*2510*/  F2FP.BF16.F32.PACK_AB R74, R77, R76 ;  /* 0x0000004c4d4a723e */ /* 0x000fe200000010ff */
[----:B------:R-:W-:Y:S01]  /*2520*/  STSM.16.M88.4 [R3+0x6000], R128 ;  /* 0x0060008003007844 */ /* 0x000fe20000000200 */
[----:B------:R-:W-:Y:S02]  /*2530*/  F2FP.BF16.F32.PACK_AB R75, R79, R78 ;  /* 0x0000004e4f4b723e */ /* 0x000fe400000010ff */
[----:B------:R-:W-:Y:S01]  /*2540*/  F2FP.BF16.F32.PACK_AB R105, R107, R106 ;  /* 0x0000006a6b69723e */ /* 0x000fe200000010ff */
[----:B------:R-:W-:Y:S01]  /*2550*/  STSM.16.M88.4 [R4], R40 ;  /* 0x0000002804007844 */ /* 0x000fe20000000200 */
[----:B------:R-:W-:Y:S02]  /*2560*/  F2FP.BF16.F32.PACK_AB R136, R137, R136 ;  /* 0x000000888988723e */ /* 0x000fe400000010ff */
[----:B------:R-:W-:Y:S01]  /*2570*/  F2FP.BF16.F32.PACK_AB R48, R49, R48 ;  /* 0x000000303130723e */ /* 0x000fe200000010ff */
[----:B------:R-:W-:Y:S01]  /*2580*/  STSM.16.M88.4 [R4+0x2000], R72 ;  /* 0x0020004804007844 */ /* 0x000fe20000000200 */
[----:B------:R-:W-:-:S02]  /*2590*/  F2FP.BF16.F32.PACK_AB R106, R109, R108 ;  /* 0x0000006c6d6a723e */ /* 0x000fc400000010ff */
[----:B------:R-:W-:Y:S02]  /*25a0*/  F2FP.BF16.F32.PACK_AB R107, R111, R110 ;  /* 0x0000006e6f6b723e */ /* 0x000fe400000010ff */
[----:B------:R-:W-:Y:S02]  /*25b0*/  F2FP.BF16.F32.PACK_AB R137, R139, R138 ;  /* 0x0000008a8b89723e */ /* 0x000fe400000010ff */
[----:B------:R-:W-:Y:S01]  /*25c0*/  F2FP.BF16.F32.PACK_AB R49, R51, R50 ;  /* 0x000000323331723e */ /* 0x000fe200000010ff */
[----:B------:R-:W-:Y:S01]  /*25d0*/  STSM.16.M88.4 [R4+0x4000], R104 ;  /* 0x0040006804007844 */ /* 0x000fe20000000200 */
[----:B------:R-:W-:Y:S02]  /*25e0*/  F2FP.BF16.F32.PACK_AB R80, R81, R80 ;  /* 0x000000505150723e */ /* 0x000fe400000010ff */
[----:B------:R-:W-:Y:S02]  /*25f0*/  F2FP.BF16.F32.PACK_AB R138, R141, R140 ;  /* 0x0000008c8d8a723e */ /* 0x000fe400000010ff */
[----:B------:R-:W-:-:S02]  /*2600*/  F2FP.BF16.F32.PACK_AB R139, R143, R142 ;  /* 0x0000008e8f8b723e */ /* 0x000fc400000010ff */
[----:B------:R-:W-:Y:S02]  /*2610*/  F2FP.BF16.F32.PACK_AB R50, R53, R52 ;  /* 0x000000343532723e */ /* 0x000fe400000010ff */
[----:B------:R-:W-:Y:S01]  /*2620*/  F2FP.BF16.F32.PACK_AB R51, R55, R54 ;  /* 0x000000363733723e */ /* 0x000fe200000010ff */
[----:B------:R-:W-:Y:S01]  /*2630*/  STSM.16.M88.4 [R4+0x6000], R136 ;  /* 0x0060008804007844 */ /* 0x000fe20000000200 */
[----:B------:R-:W-:Y:S02]  /*2640*/  F2FP.BF16.F32.PACK_AB R81, R83, R82 ;  /* 0x000000525351723e */ /* 0x000fe400000010ff */
[----:B------:R-:W-:Y:S01]  /*2650*/  F2FP.BF16.F32.PACK_AB R112, R113, R112 ;  /* 0x000000707170723e */ /* 0x000fe200000010ff */
[----:B------:R-:W-:Y:S01]  /*2660*/  STSM.16.M88.4 [R0], R48 ;  /* 0x0000003000007844 */ /* 0x000fe20000000200 */
[----:B------:R-:W-:Y:S02]  /*2670*/  F2FP.BF16.F32.PACK_AB R82, R85, R84 ;  /* 0x000000545552723e */ /* 0x000fe400000010ff */
[----:B------:R-:W-:-:S02]  /*2680*/  F2FP.BF16.F32.PACK_AB R83, R87, R86 ;  /* 0x000000565753723e */ /* 0x000fc400000010ff */
[----:B------:R-:W-:Y:S02]  /*2690*/  F2FP.BF16.F32.PACK_AB R113, R115, R114 ;  /* 0x000000727371723e */ /* 0x000fe400000010ff */
[----:B------:R-:W-:Y:S01]  /*26a0*/  F2FP.BF16.F32.PACK_AB R144, R145, R144 ;  /* 0x000000909190723e */ /* 0x000fe200000010ff */
[----:B------:R-:W-:Y:S01]  /*26b0*/  STSM.16.M88.4 [R0+0x2000], R80 ;  /* 0x0020005000007844 */ /* 0x000fe20000000200 */
[----:B------:R-:W-:Y:S02]  /*26c0*/  F2FP.BF16.F32.PACK_AB R114, R117, R116 ;  /* 0x000000747572723e */ /* 0x000fe400000010ff */
[----:B------:R-:W-:Y:S02]  /*26d0*/  F2FP.BF16.F32.PACK_AB R115, R119, R118 ;  /* 0x000000767773723e */ /* 0x000fe400000010ff */
[----:B------:R-:W-:Y:S02]  /*26e0*/  F2FP.BF16.F32.PACK_AB R145, R147, R146 ;  /* 0x000000929391723e */ /* 0x000fe400000010ff */
[----:B------:R-:W-:Y:S01]  /*26f0*/  F2FP.BF16.F32.PACK_AB R146, R149, R148 ;  /* 0x000000949592723e */ /* 0x000fe200000010ff */
[----:B------:R-:W-:Y:S01]  /*2700*/  STSM.16.M88.4 [R0+0x4000], R112 ;  /* 0x0040007000007844 */ /* 0x000fe20000000200 */
[----:B------:R-:W-:-:S05]  /*2710*/  F2FP.BF16.F32.PACK_AB R147, R151, R150 ;  /* 0x000000969793723e */ /* 0x000fca00000010ff */
[----:B------:R-:W-:Y:S01]  /*2720*/  STSM.16.M88.4 [R0+0x6000], R144 ;  /* 0x0060009000007844 */ /* 0x000fe20000000200 */
[----:B------:R1:W-:Y:S06]  /*2730*/  MEMBAR.ALL.CTA ;  /* 0x0000000000007992 */ /* 0x0003ec0000008000 */
[----:B-1----:R-:W1:Y:S02]  /*2740*/  FENCE.VIEW.ASYNC.S ;  /* 0x00000000000073c6 */ /* 0x002e640000000000 */
[----:B-1----:R-:W-:Y:S06]  /*2750*/  BAR.SYNC.DEFER_BLOCKING 0x0 ;  /* 0x0000000000007b1d */ /* 0x002fec0000010000 */
[----:B------:R1:W-:Y:S01]  /*2760*/  UTMASTG.2D [UR8], [UR26] ;  /* 0x000000081a0073b5 */ /* 0x0003e20008008000 */
[----:B------:R0:W-:Y:S01]  /*2770*/  UTMACMDFLUSH ;  /* 0x00000000000079b7 */ /* 0x0001e20000000000 */
[----:B------:R-:W-:-:S04]  /*2780*/  DEPBAR.LE SB0, 0x0 ;  /* 0x000080000000791a */ /* 0x000fc80000000000 */
[----:B------:R-:W-:Y:S06]  /*2790*/  BAR.SYNC.DEFER_BLOCKING 0x0 ;  /* 0x0000000000007b1d */ /* 0x000fec0000010000 */
[----:B-1-3--:R-:W-:Y:S05]  /*27a0*/  EXIT ;  /* 0x000000000000794d */ /* 0x00afea0003800000 */
.L_x_48:
[----:B------:R-:W1:Y:S02]  /*27b0*/  SYNCS.PHASECHK.TRANS64.TRYWAIT P0, [UR30+0x1e000], R2 ;  /* 0x01e00002ff0075a7 */ /* 0x000e64000800015e */
[----:B-1----:R-:W-:Y:S05]  /*27c0*/  @!P0 BRA `(.L_x_48) ;  /* 0xfffffffc00f88947 */ /* 0x002fea000383ffff */
[----:B------:R-:W-:Y:S05]  /*27d0*/  BRA `(.L_x_50) ;  /* 0xfffffff400b87947 */ /* 0x000fea000383ffff */
.L_x_51:
[----:B------:R-:W-:-:S00]  /*27e0*/  BRA `(.L_x_51) ;  /* 0xfffffffc00fc7947 */ /* 0x000fc0000383ffff */
[----:B------:R-:W-:-:S00]  /*27f0*/  NOP ;  /* 0x0000000000007918 */ /* 0x000fc00000000000 */
        /* <DEDUP_REMOVED lines=8> */
.L_x_52:


//--------------------- .nv.shared.gluon_wgmma    --------------------------
	.section	.nv.shared.gluon_wgmma,"aw",@nobits
	.sectionflags	@""
	.align	16
	.zero		1024


//--------------------- .nv.shared.reserved.0     --------------------------
	.section	.nv.shared.reserved.0,"aw",@nobits
	.weak		__nv_reservedSMEM_offset_0_alias
	.size		__nv_reservedSMEM_offset_0_alias, 0, 0
	.other		__nv_reservedSMEM_offset_0_alias,@"STO_CUDA_RESERVED_SHARED STV_DEFAULT"
__nv_reservedSMEM_offset_0_alias:
	.zero		0


//--------------------- .nv.constant0.gluon_wgmma --------------------------
	.section	.nv.constant0.gluon_wgmma,"a",@progbits
	.sectionflags	@""
	.align	4
.nv.constant0.gluon_wgmma:
	.zero		608


//--------------------- SYMBOLS --------------------------

	.type		.nv.reservedSmem.offset0,@object
	.size		.nv.reservedSmem.offset0,0x4
